//
// Generated by NVIDIA NVVM Compiler
//
// Compiler Build ID: CL-36424714
// Cuda compilation tools, release 13.0, V13.0.88
// Based on NVVM 20.0.0
//

.version 9.0
.target sm_100
.address_size 64

	// .globl	_Z19bfs_top_down_kerneliPKiS0_iPiS0_iS1_S1_
// _ZZ20bfs_optimized_kerneliPKiS0_iPiS0_iS1_S1_E12s_queue_size has been demoted
// _ZZ33bfs_optimized_single_block_kerneliPKiS0_PiiE5queue has been demoted
// _ZZ33bfs_optimized_single_block_kerneliPKiS0_PiiE10queue_size has been demoted
// _ZZ33bfs_optimized_single_block_kerneliPKiS0_PiiE10next_queue has been demoted
// _ZZ33bfs_optimized_single_block_kerneliPKiS0_PiiE15next_queue_size has been demoted
.extern .shared .align 16 .b8 s_queue[];

.visible .entry _Z19bfs_top_down_kerneliPKiS0_iPiS0_iS1_S1_(
	.param .u32 _Z19bfs_top_down_kerneliPKiS0_iPiS0_iS1_S1__param_0,
	.param .u64 .ptr .align 1 _Z19bfs_top_down_kerneliPKiS0_iPiS0_iS1_S1__param_1,
	.param .u64 .ptr .align 1 _Z19bfs_top_down_kerneliPKiS0_iPiS0_iS1_S1__param_2,
	.param .u32 _Z19bfs_top_down_kerneliPKiS0_iPiS0_iS1_S1__param_3,
	.param .u64 .ptr .align 1 _Z19bfs_top_down_kerneliPKiS0_iPiS0_iS1_S1__param_4,
	.param .u64 .ptr .align 1 _Z19bfs_top_down_kerneliPKiS0_iPiS0_iS1_S1__param_5,
	.param .u32 _Z19bfs_top_down_kerneliPKiS0_iPiS0_iS1_S1__param_6,
	.param .u64 .ptr .align 1 _Z19bfs_top_down_kerneliPKiS0_iPiS0_iS1_S1__param_7,
	.param .u64 .ptr .align 1 _Z19bfs_top_down_kerneliPKiS0_iPiS0_iS1_S1__param_8
)
{
	.reg .pred 	%p<12>;
	.reg .b32 	%r<45>;
	.reg .b64 	%rd<42>;

	ld.param.u64 	%rd7, [_Z19bfs_top_down_kerneliPKiS0_iPiS0_iS1_S1__param_1];
	ld.param.u64 	%rd9, [_Z19bfs_top_down_kerneliPKiS0_iPiS0_iS1_S1__param_2];
	ld.param.u32 	%r22, [_Z19bfs_top_down_kerneliPKiS0_iPiS0_iS1_S1__param_3];
	ld.param.u64 	%rd10, [_Z19bfs_top_down_kerneliPKiS0_iPiS0_iS1_S1__param_4];
	ld.param.u64 	%rd8, [_Z19bfs_top_down_kerneliPKiS0_iPiS0_iS1_S1__param_5];
	ld.param.u32 	%r23, [_Z19bfs_top_down_kerneliPKiS0_iPiS0_iS1_S1__param_6];
	ld.param.u64 	%rd11, [_Z19bfs_top_down_kerneliPKiS0_iPiS0_iS1_S1__param_7];
	ld.param.u64 	%rd12, [_Z19bfs_top_down_kerneliPKiS0_iPiS0_iS1_S1__param_8];
	cvta.to.global.u64 	%rd1, %rd11;
	cvta.to.global.u64 	%rd2, %rd12;
	cvta.to.global.u64 	%rd3, %rd10;
	cvta.to.global.u64 	%rd4, %rd9;
	mov.u32 	%r24, %ctaid.x;
	mov.u32 	%r25, %ntid.x;
	mov.u32 	%r26, %tid.x;
	mad.lo.s32 	%r1, %r24, %r25, %r26;
	setp.ge.s32 	%p1, %r1, %r23;
	@%p1 bra 	$L__BB0_18;
	cvta.to.global.u64 	%rd13, %rd8;
	cvta.to.global.u64 	%rd14, %rd7;
	mul.wide.s32 	%rd15, %r1, 4;
	add.s64 	%rd16, %rd13, %rd15;
	ld.global.u32 	%r27, [%rd16];
	mul.wide.s32 	%rd17, %r27, 4;
	add.s64 	%rd18, %rd14, %rd17;
	ld.global.u32 	%r2, [%rd18];
	ld.global.u32 	%r3, [%rd18+4];
	setp.ge.s32 	%p2, %r2, %r3;
	@%p2 bra 	$L__BB0_18;
	add.s32 	%r4, %r22, 1;
	sub.s32 	%r28, %r3, %r2;
	and.b32  	%r5, %r28, 3;
	setp.eq.s32 	%p3, %r5, 0;
	mov.u32 	%r42, %r2;
	@%p3 bra 	$L__BB0_7;
	neg.s32 	%r40, %r5;
	mov.u32 	%r42, %r2;
$L__BB0_4:
	.pragma "nounroll";
	mul.wide.s32 	%rd19, %r42, 4;
	add.s64 	%rd20, %rd4, %rd19;
	ld.global.u32 	%r9, [%rd20];
	mul.wide.s32 	%rd21, %r9, 4;
	add.s64 	%rd22, %rd3, %rd21;
	atom.relaxed.global.cas.b32 	%r29, [%rd22], 1061109567, %r4;
	setp.ne.s32 	%p4, %r29, 1061109567;
	@%p4 bra 	$L__BB0_6;
	atom.global.add.u32 	%r30, [%rd2], 1;
	mul.wide.s32 	%rd23, %r30, 4;
	add.s64 	%rd24, %rd1, %rd23;
	st.global.u32 	[%rd24], %r9;
$L__BB0_6:
	add.s32 	%r42, %r42, 1;
	add.s32 	%r40, %r40, 1;
	setp.ne.s32 	%p5, %r40, 0;
	@%p5 bra 	$L__BB0_4;
$L__BB0_7:
	sub.s32 	%r31, %r2, %r3;
	setp.gt.u32 	%p6, %r31, -4;
	@%p6 bra 	$L__BB0_18;
	sub.s32 	%r43, %r42, %r3;
	add.s64 	%rd5, %rd4, 8;
$L__BB0_9:
	mul.wide.s32 	%rd25, %r42, 4;
	add.s64 	%rd6, %rd5, %rd25;
	ld.global.u32 	%r16, [%rd6+-8];
	mul.wide.s32 	%rd26, %r16, 4;
	add.s64 	%rd27, %rd3, %rd26;
	atom.relaxed.global.cas.b32 	%r32, [%rd27], 1061109567, %r4;
	setp.ne.s32 	%p7, %r32, 1061109567;
	@%p7 bra 	$L__BB0_11;
	atom.global.add.u32 	%r33, [%rd2], 1;
	mul.wide.s32 	%rd28, %r33, 4;
	add.s64 	%rd29, %rd1, %rd28;
	st.global.u32 	[%rd29], %r16;
$L__BB0_11:
	ld.global.u32 	%r17, [%rd6+-4];
	mul.wide.s32 	%rd30, %r17, 4;
	add.s64 	%rd31, %rd3, %rd30;
	atom.relaxed.global.cas.b32 	%r34, [%rd31], 1061109567, %r4;
	setp.ne.s32 	%p8, %r34, 1061109567;
	@%p8 bra 	$L__BB0_13;
	atom.global.add.u32 	%r35, [%rd2], 1;
	mul.wide.s32 	%rd32, %r35, 4;
	add.s64 	%rd33, %rd1, %rd32;
	st.global.u32 	[%rd33], %r17;
$L__BB0_13:
	ld.global.u32 	%r18, [%rd6];
	mul.wide.s32 	%rd34, %r18, 4;
	add.s64 	%rd35, %rd3, %rd34;
	atom.relaxed.global.cas.b32 	%r36, [%rd35], 1061109567, %r4;
	setp.ne.s32 	%p9, %r36, 1061109567;
	@%p9 bra 	$L__BB0_15;
	atom.global.add.u32 	%r37, [%rd2], 1;
	mul.wide.s32 	%rd36, %r37, 4;
	add.s64 	%rd37, %rd1, %rd36;
	st.global.u32 	[%rd37], %r18;
$L__BB0_15:
	ld.global.u32 	%r19, [%rd6+4];
	mul.wide.s32 	%rd38, %r19, 4;
	add.s64 	%rd39, %rd3, %rd38;
	atom.relaxed.global.cas.b32 	%r38, [%rd39], 1061109567, %r4;
	setp.ne.s32 	%p10, %r38, 1061109567;
	@%p10 bra 	$L__BB0_17;
	atom.global.add.u32 	%r39, [%rd2], 1;
	mul.wide.s32 	%rd40, %r39, 4;
	add.s64 	%rd41, %rd1, %rd40;
	st.global.u32 	[%rd41], %r19;
$L__BB0_17:
	add.s32 	%r42, %r42, 4;
	add.s32 	%r43, %r43, 4;
	setp.ne.s32 	%p11, %r43, 0;
	@%p11 bra 	$L__BB0_9;
$L__BB0_18:
	ret;

}
	// .globl	_Z20bfs_bottom_up_kerneliPKiS0_iPiS1_
.visible .entry _Z20bfs_bottom_up_kerneliPKiS0_iPiS1_(
	.param .u32 _Z20bfs_bottom_up_kerneliPKiS0_iPiS1__param_0,
	.param .u64 .ptr .align 1 _Z20bfs_bottom_up_kerneliPKiS0_iPiS1__param_1,
	.param .u64 .ptr .align 1 _Z20bfs_bottom_up_kerneliPKiS0_iPiS1__param_2,
	.param .u32 _Z20bfs_bottom_up_kerneliPKiS0_iPiS1__param_3,
	.param .u64 .ptr .align 1 _Z20bfs_bottom_up_kerneliPKiS0_iPiS1__param_4,
	.param .u64 .ptr .align 1 _Z20bfs_bottom_up_kerneliPKiS0_iPiS1__param_5
)
{
	.reg .pred 	%p<6>;
	.reg .b32 	%r<17>;
	.reg .b64 	%rd<17>;

	ld.param.u32 	%r7, [_Z20bfs_bottom_up_kerneliPKiS0_iPiS1__param_0];
	ld.param.u64 	%rd4, [_Z20bfs_bottom_up_kerneliPKiS0_iPiS1__param_1];
	ld.param.u64 	%rd5, [_Z20bfs_bottom_up_kerneliPKiS0_iPiS1__param_2];
	ld.param.u32 	%r6, [_Z20bfs_bottom_up_kerneliPKiS0_iPiS1__param_3];
	ld.param.u64 	%rd7, [_Z20bfs_bottom_up_kerneliPKiS0_iPiS1__param_4];
	ld.param.u64 	%rd6, [_Z20bfs_bottom_up_kerneliPKiS0_iPiS1__param_5];
	cvta.to.global.u64 	%rd1, %rd7;
	mov.u32 	%r8, %ctaid.x;
	mov.u32 	%r9, %ntid.x;
	mov.u32 	%r10, %tid.x;
	mad.lo.s32 	%r1, %r8, %r9, %r10;
	setp.ge.s32 	%p1, %r1, %r7;
	@%p1 bra 	$L__BB1_7;
	mul.wide.s32 	%rd8, %r1, 4;
	add.s64 	%rd2, %rd1, %rd8;
	ld.global.u32 	%r11, [%rd2];
	setp.ne.s32 	%p2, %r11, 1061109567;
	@%p2 bra 	$L__BB1_7;
	cvta.to.global.u64 	%rd9, %rd4;
	add.s64 	%rd11, %rd9, %rd8;
	ld.global.u32 	%r16, [%rd11];
	ld.global.u32 	%r3, [%rd11+4];
	setp.ge.s32 	%p3, %r16, %r3;
	@%p3 bra 	$L__BB1_7;
	cvta.to.global.u64 	%rd3, %rd5;
	bra.uni 	$L__BB1_5;
$L__BB1_4:
	add.s32 	%r16, %r16, 1;
	setp.eq.s32 	%p5, %r16, %r3;
	@%p5 bra 	$L__BB1_7;
$L__BB1_5:
	mul.wide.s32 	%rd12, %r16, 4;
	add.s64 	%rd13, %rd3, %rd12;
	ld.global.u32 	%r12, [%rd13];
	mul.wide.s32 	%rd14, %r12, 4;
	add.s64 	%rd15, %rd1, %rd14;
	ld.global.u32 	%r13, [%rd15];
	setp.ne.s32 	%p4, %r13, %r6;
	@%p4 bra 	$L__BB1_4;
	add.s32 	%r14, %r6, 1;
	st.global.u32 	[%rd2], %r14;
	cvta.to.global.u64 	%rd16, %rd6;
	mov.b32 	%r15, 1;
	st.global.u32 	[%rd16], %r15;
$L__BB1_7:
	ret;

}
	// .globl	_Z23bfs_edge_centric_kerneliPKiS0_iPiS1_
.visible .entry _Z23bfs_edge_centric_kerneliPKiS0_iPiS1_(
	.param .u32 _Z23bfs_edge_centric_kerneliPKiS0_iPiS1__param_0,
	.param .u64 .ptr .align 1 _Z23bfs_edge_centric_kerneliPKiS0_iPiS1__param_1,
	.param .u64 .ptr .align 1 _Z23bfs_edge_centric_kerneliPKiS0_iPiS1__param_2,
	.param .u32 _Z23bfs_edge_centric_kerneliPKiS0_iPiS1__param_3,
	.param .u64 .ptr .align 1 _Z23bfs_edge_centric_kerneliPKiS0_iPiS1__param_4,
	.param .u64 .ptr .align 1 _Z23bfs_edge_centric_kerneliPKiS0_iPiS1__param_5
)
{
	.reg .pred 	%p<8>;
	.reg .b32 	%r<19>;
	.reg .b64 	%rd<18>;

	ld.param.u32 	%r4, [_Z23bfs_edge_centric_kerneliPKiS0_iPiS1__param_0];
	ld.param.u64 	%rd5, [_Z23bfs_edge_centric_kerneliPKiS0_iPiS1__param_1];
	ld.param.u64 	%rd6, [_Z23bfs_edge_centric_kerneliPKiS0_iPiS1__param_2];
	ld.param.u32 	%r3, [_Z23bfs_edge_centric_kerneliPKiS0_iPiS1__param_3];
	ld.param.u64 	%rd7, [_Z23bfs_edge_centric_kerneliPKiS0_iPiS1__param_4];
	ld.param.u64 	%rd8, [_Z23bfs_edge_centric_kerneliPKiS0_iPiS1__param_5];
	cvta.to.global.u64 	%rd1, %rd8;
	cvta.to.global.u64 	%rd2, %rd7;
	mov.u32 	%r5, %ctaid.x;
	mov.u32 	%r6, %ntid.x;
	mov.u32 	%r7, %tid.x;
	mad.lo.s32 	%r1, %r5, %r6, %r7;
	setp.ge.s32 	%p1, %r1, %r4;
	@%p1 bra 	$L__BB2_9;
	cvta.to.global.u64 	%rd9, %rd5;
	cvta.to.global.u64 	%rd10, %rd6;
	mul.wide.s32 	%rd11, %r1, 4;
	add.s64 	%rd12, %rd9, %rd11;
	ld.global.u32 	%r8, [%rd12];
	add.s64 	%rd13, %rd10, %rd11;
	ld.global.u32 	%r2, [%rd13];
	mul.wide.s32 	%rd14, %r8, 4;
	add.s64 	%rd3, %rd2, %rd14;
	ld.global.u32 	%r9, [%rd3];
	setp.ne.s32 	%p2, %r9, %r3;
	@%p2 bra 	$L__BB2_5;
	mul.wide.s32 	%rd15, %r2, 4;
	add.s64 	%rd4, %rd2, %rd15;
	ld.global.u32 	%r10, [%rd4];
	setp.ne.s32 	%p3, %r10, 1061109567;
	@%p3 bra 	$L__BB2_5;
	add.s32 	%r11, %r3, 1;
	atom.relaxed.global.cas.b32 	%r12, [%rd4], 1061109567, %r11;
	setp.ne.s32 	%p4, %r12, 1061109567;
	@%p4 bra 	$L__BB2_5;
	mov.b32 	%r13, 1;
	st.global.u32 	[%rd1], %r13;
$L__BB2_5:
	mul.wide.s32 	%rd16, %r2, 4;
	add.s64 	%rd17, %rd2, %rd16;
	ld.global.u32 	%r14, [%rd17];
	setp.ne.s32 	%p5, %r14, %r3;
	@%p5 bra 	$L__BB2_9;
	ld.global.u32 	%r15, [%rd3];
	setp.ne.s32 	%p6, %r15, 1061109567;
	@%p6 bra 	$L__BB2_9;
	add.s32 	%r16, %r3, 1;
	atom.relaxed.global.cas.b32 	%r17, [%rd3], 1061109567, %r16;
	setp.ne.s32 	%p7, %r17, 1061109567;
	@%p7 bra 	$L__BB2_9;
	mov.b32 	%r18, 1;
	st.global.u32 	[%rd1], %r18;
$L__BB2_9:
	ret;

}
	// .globl	_Z20bfs_optimized_kerneliPKiS0_iPiS0_iS1_S1_
.visible .entry _Z20bfs_optimized_kerneliPKiS0_iPiS0_iS1_S1_(
	.param .u32 _Z20bfs_optimized_kerneliPKiS0_iPiS0_iS1_S1__param_0,
	.param .u64 .ptr .align 1 _Z20bfs_optimized_kerneliPKiS0_iPiS0_iS1_S1__param_1,
	.param .u64 .ptr .align 1 _Z20bfs_optimized_kerneliPKiS0_iPiS0_iS1_S1__param_2,
	.param .u32 _Z20bfs_optimized_kerneliPKiS0_iPiS0_iS1_S1__param_3,
	.param .u64 .ptr .align 1 _Z20bfs_optimized_kerneliPKiS0_iPiS0_iS1_S1__param_4,
	.param .u64 .ptr .align 1 _Z20bfs_optimized_kerneliPKiS0_iPiS0_iS1_S1__param_5,
	.param .u32 _Z20bfs_optimized_kerneliPKiS0_iPiS0_iS1_S1__param_6,
	.param .u64 .ptr .align 1 _Z20bfs_optimized_kerneliPKiS0_iPiS0_iS1_S1__param_7,
	.param .u64 .ptr .align 1 _Z20bfs_optimized_kerneliPKiS0_iPiS0_iS1_S1__param_8
)
{
	.reg .pred 	%p<15>;
	.reg .b32 	%r<66>;
	.reg .b64 	%rd<28>;
	// demoted variable
	.shared .align 4 .u32 _ZZ20bfs_optimized_kerneliPKiS0_iPiS0_iS1_S1_E12s_queue_size;
	ld.param.u64 	%rd9, [_Z20bfs_optimized_kerneliPKiS0_iPiS0_iS1_S1__param_1];
	ld.param.u64 	%rd10, [_Z20bfs_optimized_kerneliPKiS0_iPiS0_iS1_S1__param_2];
	ld.param.u32 	%r34, [_Z20bfs_optimized_kerneliPKiS0_iPiS0_iS1_S1__param_3];
	ld.param.u64 	%rd11, [_Z20bfs_optimized_kerneliPKiS0_iPiS0_iS1_S1__param_4];
	ld.param.u64 	%rd12, [_Z20bfs_optimized_kerneliPKiS0_iPiS0_iS1_S1__param_5];
	ld.param.u32 	%r35, [_Z20bfs_optimized_kerneliPKiS0_iPiS0_iS1_S1__param_6];
	ld.param.u64 	%rd13, [_Z20bfs_optimized_kerneliPKiS0_iPiS0_iS1_S1__param_7];
	ld.param.u64 	%rd14, [_Z20bfs_optimized_kerneliPKiS0_iPiS0_iS1_S1__param_8];
	cvta.to.global.u64 	%rd1, %rd13;
	cvta.to.global.u64 	%rd2, %rd14;
	mov.u32 	%r1, %tid.x;
	setp.ne.s32 	%p1, %r1, 0;
	@%p1 bra 	$L__BB3_2;
	mov.b32 	%r36, 0;
	st.shared.u32 	[_ZZ20bfs_optimized_kerneliPKiS0_iPiS0_iS1_S1_E12s_queue_size], %r36;
$L__BB3_2:
	bar.sync 	0;
	mov.u32 	%r37, %ctaid.x;
	mov.u32 	%r2, %ntid.x;
	mad.lo.s32 	%r57, %r37, %r2, %r1;
	setp.ge.s32 	%p2, %r57, %r35;
	@%p2 bra 	$L__BB3_11;
	add.s32 	%r4, %r34, 1;
	cvta.to.global.u64 	%rd3, %rd12;
	cvta.to.global.u64 	%rd4, %rd9;
	cvta.to.global.u64 	%rd5, %rd10;
	cvta.to.global.u64 	%rd6, %rd11;
	mov.u32 	%r38, %nctaid.x;
	mul.lo.s32 	%r5, %r2, %r38;
$L__BB3_4:
	mul.wide.s32 	%rd15, %r57, 4;
	add.s64 	%rd16, %rd3, %rd15;
	ld.global.u32 	%r39, [%rd16];
	mul.wide.s32 	%rd17, %r39, 4;
	add.s64 	%rd7, %rd4, %rd17;
	ld.global.u32 	%r58, [%rd7];
	ld.global.u32 	%r40, [%rd7+4];
	setp.ge.s32 	%p3, %r58, %r40;
	@%p3 bra 	$L__BB3_10;
$L__BB3_5:
	mul.wide.s32 	%rd18, %r58, 4;
	add.s64 	%rd19, %rd5, %rd18;
	ld.global.u32 	%r9, [%rd19];
	mul.wide.s32 	%rd20, %r9, 4;
	add.s64 	%rd21, %rd6, %rd20;
	atom.relaxed.global.cas.b32 	%r41, [%rd21], 1061109567, %r4;
	setp.ne.s32 	%p4, %r41, 1061109567;
	@%p4 bra 	$L__BB3_9;
	atom.shared.add.u32 	%r10, [_ZZ20bfs_optimized_kerneliPKiS0_iPiS0_iS1_S1_E12s_queue_size], 1;
	setp.gt.s32 	%p5, %r10, 1023;
	@%p5 bra 	$L__BB3_8;
	shl.b32 	%r43, %r10, 2;
	mov.u32 	%r44, s_queue;
	add.s32 	%r45, %r44, %r43;
	st.shared.u32 	[%r45], %r9;
	bra.uni 	$L__BB3_9;
$L__BB3_8:
	atom.global.add.u32 	%r42, [%rd2], 1;
	mul.wide.s32 	%rd22, %r42, 4;
	add.s64 	%rd23, %rd1, %rd22;
	st.global.u32 	[%rd23], %r9;
$L__BB3_9:
	add.s32 	%r58, %r58, 1;
	ld.global.u32 	%r46, [%rd7+4];
	setp.lt.s32 	%p6, %r58, %r46;
	@%p6 bra 	$L__BB3_5;
$L__BB3_10:
	add.s32 	%r57, %r57, %r5;
	setp.lt.s32 	%p7, %r57, %r35;
	@%p7 bra 	$L__BB3_4;
$L__BB3_11:
	setp.ne.s32 	%p8, %r1, 0;
	bar.sync 	0;
	ld.shared.u32 	%r47, [_ZZ20bfs_optimized_kerneliPKiS0_iPiS0_iS1_S1_E12s_queue_size];
	setp.lt.s32 	%p9, %r47, 1;
	or.pred  	%p10, %p8, %p9;
	@%p10 bra 	$L__BB3_18;
	atom.global.add.u32 	%r14, [%rd2], %r47;
	and.b32  	%r15, %r47, 3;
	setp.lt.u32 	%p11, %r47, 4;
	mov.b32 	%r62, 0;
	@%p11 bra 	$L__BB3_15;
	and.b32  	%r62, %r47, 2147483644;
	neg.s32 	%r61, %r62;
	add.s64 	%rd8, %rd1, 8;
	mov.u32 	%r59, s_queue;
	mov.u32 	%r60, %r14;
$L__BB3_14:
	mul.wide.s32 	%rd24, %r60, 4;
	add.s64 	%rd25, %rd8, %rd24;
	ld.shared.v4.u32 	{%r50, %r51, %r52, %r53}, [%r59];
	st.global.u32 	[%rd25+-8], %r50;
	st.global.u32 	[%rd25+-4], %r51;
	st.global.u32 	[%rd25], %r52;
	st.global.u32 	[%rd25+4], %r53;
	add.s32 	%r61, %r61, 4;
	add.s32 	%r60, %r60, 4;
	add.s32 	%r59, %r59, 16;
	setp.ne.s32 	%p12, %r61, 0;
	@%p12 bra 	$L__BB3_14;
$L__BB3_15:
	setp.eq.s32 	%p13, %r15, 0;
	@%p13 bra 	$L__BB3_18;
	add.s32 	%r65, %r62, %r14;
	shl.b32 	%r54, %r62, 2;
	mov.u32 	%r55, s_queue;
	add.s32 	%r64, %r55, %r54;
	neg.s32 	%r63, %r15;
$L__BB3_17:
	.pragma "nounroll";
	mul.wide.s32 	%rd26, %r65, 4;
	add.s64 	%rd27, %rd1, %rd26;
	ld.shared.u32 	%r56, [%r64];
	st.global.u32 	[%rd27], %r56;
	add.s32 	%r65, %r65, 1;
	add.s32 	%r64, %r64, 4;
	add.s32 	%r63, %r63, 1;
	setp.ne.s32 	%p14, %r63, 0;
	@%p14 bra 	$L__BB3_17;
$L__BB3_18:
	ret;

}
	// .globl	_Z33bfs_optimized_single_block_kerneliPKiS0_Pii
.visible .entry _Z33bfs_optimized_single_block_kerneliPKiS0_Pii(
	.param .u32 _Z33bfs_optimized_single_block_kerneliPKiS0_Pii_param_0,
	.param .u64 .ptr .align 1 _Z33bfs_optimized_single_block_kerneliPKiS0_Pii_param_1,
	.param .u64 .ptr .align 1 _Z33bfs_optimized_single_block_kerneliPKiS0_Pii_param_2,
	.param .u64 .ptr .align 1 _Z33bfs_optimized_single_block_kerneliPKiS0_Pii_param_3,
	.param .u32 _Z33bfs_optimized_single_block_kerneliPKiS0_Pii_param_4
)
{
	.reg .pred 	%p<18>;
	.reg .b32 	%r<63>;
	.reg .b64 	%rd<15>;
	// demoted variable
	.shared .align 4 .b8 _ZZ33bfs_optimized_single_block_kerneliPKiS0_PiiE5queue[4096];
	// demoted variable
	.shared .align 4 .u32 _ZZ33bfs_optimized_single_block_kerneliPKiS0_PiiE10queue_size;
	// demoted variable
	.shared .align 4 .b8 _ZZ33bfs_optimized_single_block_kerneliPKiS0_PiiE10next_queue[4096];
	// demoted variable
	.shared .align 4 .u32 _ZZ33bfs_optimized_single_block_kerneliPKiS0_PiiE15next_queue_size;
	ld.param.u64 	%rd6, [_Z33bfs_optimized_single_block_kerneliPKiS0_Pii_param_1];
	ld.param.u64 	%rd7, [_Z33bfs_optimized_single_block_kerneliPKiS0_Pii_param_2];
	ld.param.u64 	%rd8, [_Z33bfs_optimized_single_block_kerneliPKiS0_Pii_param_3];
	ld.param.u32 	%r23, [_Z33bfs_optimized_single_block_kerneliPKiS0_Pii_param_4];
	cvta.to.global.u64 	%rd1, %rd8;
	mov.u32 	%r1, %tid.x;
	setp.ne.s32 	%p1, %r1, 0;
	@%p1 bra 	$L__BB4_2;
	st.shared.u32 	[_ZZ33bfs_optimized_single_block_kerneliPKiS0_PiiE5queue], %r23;
	mov.b32 	%r24, 1;
	st.shared.u32 	[_ZZ33bfs_optimized_single_block_kerneliPKiS0_PiiE10queue_size], %r24;
	mul.wide.s32 	%rd9, %r23, 4;
	add.s64 	%rd10, %rd1, %rd9;
	mov.b32 	%r25, 0;
	st.global.u32 	[%rd10], %r25;
$L__BB4_2:
	bar.sync 	0;
	ld.shared.u32 	%r26, [_ZZ33bfs_optimized_single_block_kerneliPKiS0_PiiE10queue_size];
	setp.lt.s32 	%p2, %r26, 1;
	@%p2 bra 	$L__BB4_25;
	mov.u32 	%r2, %ntid.x;
	cvta.to.global.u64 	%rd2, %rd6;
	cvta.to.global.u64 	%rd3, %rd7;
	mov.b32 	%r62, 0;
	mov.u32 	%r30, _ZZ33bfs_optimized_single_block_kerneliPKiS0_PiiE5queue;
$L__BB4_4:
	setp.ne.s32 	%p3, %r1, 0;
	@%p3 bra 	$L__BB4_6;
	mov.b32 	%r28, 0;
	st.shared.u32 	[_ZZ33bfs_optimized_single_block_kerneliPKiS0_PiiE15next_queue_size], %r28;
$L__BB4_6:
	bar.sync 	0;
	ld.shared.u32 	%r4, [_ZZ33bfs_optimized_single_block_kerneliPKiS0_PiiE10queue_size];
	setp.ge.s32 	%p4, %r1, %r4;
	@%p4 bra 	$L__BB4_14;
	add.s32 	%r5, %r62, 1;
	mov.u32 	%r58, %r1;
$L__BB4_8:
	shl.b32 	%r29, %r58, 2;
	add.s32 	%r31, %r30, %r29;
	ld.shared.u32 	%r32, [%r31];
	mul.wide.s32 	%rd11, %r32, 4;
	add.s64 	%rd4, %rd2, %rd11;
	ld.global.u32 	%r59, [%rd4];
	ld.global.u32 	%r33, [%rd4+4];
	setp.ge.s32 	%p5, %r59, %r33;
	@%p5 bra 	$L__BB4_13;
$L__BB4_9:
	mul.wide.s32 	%rd12, %r59, 4;
	add.s64 	%rd13, %rd3, %rd12;
	ld.global.u32 	%r9, [%rd13];
	mul.wide.s32 	%rd14, %r9, 4;
	add.s64 	%rd5, %rd1, %rd14;
	ld.global.u32 	%r34, [%rd5];
	setp.ne.s32 	%p6, %r34, 1061109567;
	@%p6 bra 	$L__BB4_12;
	st.global.u32 	[%rd5], %r5;
	atom.shared.add.u32 	%r10, [_ZZ33bfs_optimized_single_block_kerneliPKiS0_PiiE15next_queue_size], 1;
	setp.gt.s32 	%p7, %r10, 1023;
	@%p7 bra 	$L__BB4_12;
	shl.b32 	%r35, %r10, 2;
	mov.u32 	%r36, _ZZ33bfs_optimized_single_block_kerneliPKiS0_PiiE10next_queue;
	add.s32 	%r37, %r36, %r35;
	st.shared.u32 	[%r37], %r9;
$L__BB4_12:
	add.s32 	%r59, %r59, 1;
	ld.global.u32 	%r38, [%rd4+4];
	setp.lt.s32 	%p8, %r59, %r38;
	@%p8 bra 	$L__BB4_9;
$L__BB4_13:
	add.s32 	%r58, %r58, %r2;
	setp.lt.s32 	%p9, %r58, %r4;
	@%p9 bra 	$L__BB4_8;
$L__BB4_14:
	setp.ne.s32 	%p10, %r1, 0;
	bar.sync 	0;
	@%p10 bra 	$L__BB4_24;
	ld.shared.u32 	%r13, [_ZZ33bfs_optimized_single_block_kerneliPKiS0_PiiE15next_queue_size];
	st.shared.u32 	[_ZZ33bfs_optimized_single_block_kerneliPKiS0_PiiE10queue_size], %r13;
	setp.lt.s32 	%p11, %r13, 1;
	@%p11 bra 	$L__BB4_23;
	and.b32  	%r14, %r13, 3;
	setp.lt.u32 	%p12, %r13, 4;
	mov.b32 	%r61, 0;
	@%p12 bra 	$L__BB4_19;
	and.b32  	%r61, %r13, 2147483644;
	mov.b32 	%r60, 0;
$L__BB4_18:
	shl.b32 	%r41, %r60, 2;
	mov.u32 	%r42, _ZZ33bfs_optimized_single_block_kerneliPKiS0_PiiE10next_queue;
	add.s32 	%r43, %r42, %r41;
	ld.shared.u32 	%r44, [%r43];
	add.s32 	%r46, %r30, %r41;
	st.shared.u32 	[%r46], %r44;
	ld.shared.u32 	%r47, [%r43+4];
	st.shared.u32 	[%r46+4], %r47;
	ld.shared.u32 	%r48, [%r43+8];
	st.shared.u32 	[%r46+8], %r48;
	ld.shared.u32 	%r49, [%r43+12];
	st.shared.u32 	[%r46+12], %r49;
	add.s32 	%r60, %r60, 4;
	setp.ne.s32 	%p13, %r60, %r61;
	@%p13 bra 	$L__BB4_18;
$L__BB4_19:
	setp.eq.s32 	%p14, %r14, 0;
	@%p14 bra 	$L__BB4_23;
	shl.b32 	%r50, %r61, 2;
	mov.u32 	%r51, _ZZ33bfs_optimized_single_block_kerneliPKiS0_PiiE10next_queue;
	add.s32 	%r19, %r51, %r50;
	ld.shared.u32 	%r52, [%r19];
	add.s32 	%r20, %r30, %r50;
	st.shared.u32 	[%r20], %r52;
	setp.eq.s32 	%p15, %r14, 1;
	@%p15 bra 	$L__BB4_23;
	ld.shared.u32 	%r54, [%r19+4];
	st.shared.u32 	[%r20+4], %r54;
	setp.eq.s32 	%p16, %r14, 2;
	@%p16 bra 	$L__BB4_23;
	ld.shared.u32 	%r55, [%r19+8];
	st.shared.u32 	[%r20+8], %r55;
$L__BB4_23:
	add.s32 	%r62, %r62, 1;
$L__BB4_24:
	bar.sync 	0;
	ld.shared.u32 	%r56, [_ZZ33bfs_optimized_single_block_kerneliPKiS0_PiiE10queue_size];
	setp.gt.s32 	%p17, %r56, 0;
	@%p17 bra 	$L__BB4_4;
$L__BB4_25:
	ret;

}


// ===== COMPILED SASS (sm_100) =====

	.target	sm_100

	.elftype	@"ET_EXEC"


//--------------------- .note.nv.tkinfo           --------------------------
	.section	.note.nv.tkinfo,"",@"SHT_NOTE"
	.sectionflags	@"SHF_NOTE_NV_TKINFO"
	.tkinfo
        /*0018*/ 	.word	0x00000002
        /*0030*/ 	.string	""
        /*0030*/ 	.string	"ptxas"
        /*0030*/ 	.string	"Cuda compilation tools, release 13.0, V13.0.88"
        /*0030*/ 	.string	"Build cuda_13.0.r13.0/compiler.36424714_0"
        /*0030*/ 	.string	"-arch sm_100 -m 64 "



//--------------------- .note.nv.cuinfo           --------------------------
	.section	.note.nv.cuinfo,"",@"SHT_NOTE"
	.sectionflags	@"SHF_NOTE_NV_CUINFO"
        /*0018*/ 	.short	0x0002
        /*001a*/ 	.short	0x0064
        /*001c*/ 	.short	0x0082
	.zero		2


//--------------------- .nv.info                  --------------------------
	.section	.nv.info,"",@"SHT_CUDA_INFO"
	.align	4


	//----- nvinfo : EIATTR_REGCOUNT
	.align		4
        /*0000*/ 	.byte	0x04, 0x2f
        /*0002*/ 	.short	(.L_1 - .L_0)
	.align		4
.L_0:
        /*0004*/ 	.word	index@(_Z19bfs_top_down_kerneliPKiS0_iPiS0_iS1_S1_)
        /*0008*/ 	.word	0x00000016


	//----- nvinfo : EIATTR_FRAME_SIZE
	.align		4
.L_1:
        /*000c*/ 	.byte	0x04, 0x11
        /*000e*/ 	.short	(.L_3 - .L_2)
	.align		4
.L_2:
        /*0010*/ 	.word	index@(_Z19bfs_top_down_kerneliPKiS0_iPiS0_iS1_S1_)
        /*0014*/ 	.word	0x00000000


	//----- nvinfo : EIATTR_REGCOUNT
	.align		4
.L_3:
        /*0018*/ 	.byte	0x04, 0x2f
        /*001a*/ 	.short	(.L_5 - .L_4)
	.align		4
.L_4:
        /*001c*/ 	.word	index@(_Z20bfs_bottom_up_kerneliPKiS0_iPiS1_)
        /*0020*/ 	.word	0x00000012


	//----- nvinfo : EIATTR_FRAME_SIZE
	.align		4
.L_5:
        /*0024*/ 	.byte	0x04, 0x11
        /*0026*/ 	.short	(.L_7 - .L_6)
	.align		4
.L_6:
        /*0028*/ 	.word	index@(_Z20bfs_bottom_up_kerneliPKiS0_iPiS1_)
        /*002c*/ 	.word	0x00000000


	//----- nvinfo : EIATTR_REGCOUNT
	.align		4
.L_7:
        /*0030*/ 	.byte	0x04, 0x2f
        /*0032*/ 	.short	(.L_9 - .L_8)
	.align		4
.L_8:
        /*0034*/ 	.word	index@(_Z23bfs_edge_centric_kerneliPKiS0_iPiS1_)
        /*0038*/ 	.word	0x00000012


	//----- nvinfo : EIATTR_FRAME_SIZE
	.align		4
.L_9:
        /*003c*/ 	.byte	0x04, 0x11
        /*003e*/ 	.short	(.L_11 - .L_10)
	.align		4
.L_10:
        /*0040*/ 	.word	index@(_Z23bfs_edge_centric_kerneliPKiS0_iPiS1_)
        /*0044*/ 	.word	0x00000000


	//----- nvinfo : EIATTR_REGCOUNT
	.align		4
.L_11:
        /*0048*/ 	.byte	0x04, 0x2f
        /*004a*/ 	.short	(.L_13 - .L_12)
	.align		4
.L_12:
        /*004c*/ 	.word	index@(_Z20bfs_optimized_kerneliPKiS0_iPiS0_iS1_S1_)
        /*0050*/ 	.word	0x00000020


	//----- nvinfo : EIATTR_FRAME_SIZE
	.align		4
.L_13:
        /*0054*/ 	.byte	0x04, 0x11
        /*0056*/ 	.short	(.L_15 - .L_14)
	.align		4
.L_14:
        /*0058*/ 	.word	index@(_Z20bfs_optimized_kerneliPKiS0_iPiS0_iS1_S1_)
        /*005c*/ 	.word	0x00000000


	//----- nvinfo : EIATTR_REGCOUNT
	.align		4
.L_15:
        /*0060*/ 	.byte	0x04, 0x2f
        /*0062*/ 	.short	(.L_17 - .L_16)
	.align		4
.L_16:
        /*0064*/ 	.word	index@(_Z33bfs_optimized_single_block_kerneliPKiS0_Pii)
        /*0068*/ 	.word	0x0000001c


	//----- nvinfo : EIATTR_FRAME_SIZE
	.align		4
.L_17:
        /*006c*/ 	.byte	0x04, 0x11
        /*006e*/ 	.short	(.L_19 - .L_18)
	.align		4
.L_18:
        /*0070*/ 	.word	index@(_Z33bfs_optimized_single_block_kerneliPKiS0_Pii)
        /*0074*/ 	.word	0x00000000


	//----- nvinfo : EIATTR_MIN_STACK_SIZE
	.align		4
.L_19:
        /*0078*/ 	.byte	0x04, 0x12
        /*007a*/ 	.short	(.L_21 - .L_20)
	.align		4
.L_20:
        /*007c*/ 	.word	index@(_Z33bfs_optimized_single_block_kerneliPKiS0_Pii)
        /*0080*/ 	.word	0x00000000


	//----- nvinfo : EIATTR_MIN_STACK_SIZE
	.align		4
.L_21:
        /*0084*/ 	.byte	0x04, 0x12
        /*0086*/ 	.short	(.L_23 - .L_22)
	.align		4
.L_22:
        /*0088*/ 	.word	index@(_Z20bfs_optimized_kerneliPKiS0_iPiS0_iS1_S1_)
        /*008c*/ 	.word	0x00000000


	//----- nvinfo : EIATTR_MIN_STACK_SIZE
	.align		4
.L_23:
        /*0090*/ 	.byte	0x04, 0x12
        /*0092*/ 	.short	(.L_25 - .L_24)
	.align		4
.L_24:
        /*0094*/ 	.word	index@(_Z23bfs_edge_centric_kerneliPKiS0_iPiS1_)
        /*0098*/ 	.word	0x00000000


	//----- nvinfo : EIATTR_MIN_STACK_SIZE
	.align		4
.L_25:
        /*009c*/ 	.byte	0x04, 0x12
        /*009e*/ 	.short	(.L_27 - .L_26)
	.align		4
.L_26:
        /*00a0*/ 	.word	index@(_Z20bfs_bottom_up_kerneliPKiS0_iPiS1_)
        /*00a4*/ 	.word	0x00000000


	//----- nvinfo : EIATTR_MIN_STACK_SIZE
	.align		4
.L_27:
        /*00a8*/ 	.byte	0x04, 0x12
        /*00aa*/ 	.short	(.L_29 - .L_28)
	.align		4
.L_28:
        /*00ac*/ 	.word	index@(_Z19bfs_top_down_kerneliPKiS0_iPiS0_iS1_S1_)
        /*00b0*/ 	.word	0x00000000
.L_29:


//--------------------- .nv.compat                --------------------------
	.section	.nv.compat,"",@"SHT_CUDA_COMPAT_INFO"
	.align	4
        /*0000*/ 	.byte	0x02, 0x09, 0x00, 0x00, 0x02, 0x02, 0x01, 0x00, 0x02, 0x05, 0x05, 0x00, 0x03, 0x07, 0x01, 0x01
        /*0010*/ 	.byte	0x02, 0x03, 0x00, 0x00, 0x02, 0x06, 0x01, 0x00, 0x04, 0x0b, 0x08, 0x00, 0x09, 0x00, 0x00, 0x00
        /*0020*/ 	.byte	0x00, 0x00, 0x00, 0x00


//--------------------- .nv.info._Z33bfs_optimized_single_block_kerneliPKiS0_Pii --------------------------
	.section	.nv.info._Z33bfs_optimized_single_block_kerneliPKiS0_Pii,"",@"SHT_CUDA_INFO"
	.sectionflags	@""
	.align	4


	//----- nvinfo : EIATTR_CUDA_API_VERSION
	.align		4
        /*0000*/ 	.byte	0x04, 0x37
        /*0002*/ 	.short	(.L_31 - .L_30)
.L_30:
        /*0004*/ 	.word	0x00000082


	//----- nvinfo : EIATTR_KPARAM_INFO
	.align		4
.L_31:
        /*0008*/ 	.byte	0x04, 0x17
        /*000a*/ 	.short	(.L_33 - .L_32)
.L_32:
        /*000c*/ 	.word	0x00000000
        /*0010*/ 	.short	0x0004
        /*0012*/ 	.short	0x0020
        /*0014*/ 	.byte	0x00, 0xf0, 0x11, 0x00


	//----- nvinfo : EIATTR_KPARAM_INFO
	.align		4
.L_33:
        /*0018*/ 	.byte	0x04, 0x17
        /*001a*/ 	.short	(.L_35 - .L_34)
.L_34:
        /*001c*/ 	.word	0x00000000
        /*0020*/ 	.short	0x0003
        /*0022*/ 	.short	0x0018
        /*0024*/ 	.byte	0x00, 0xf5, 0x21, 0x00


	//----- nvinfo : EIATTR_KPARAM_INFO
	.align		4
.L_35:
        /*0028*/ 	.byte	0x04, 0x17
        /*002a*/ 	.short	(.L_37 - .L_36)
.L_36:
        /*002c*/ 	.word	0x00000000
        /*0030*/ 	.short	0x0002
        /*0032*/ 	.short	0x0010
        /*0034*/ 	.byte	0x00, 0xf5, 0x21, 0x00


	//----- nvinfo : EIATTR_KPARAM_INFO
	.align		4
.L_37:
        /*0038*/ 	.byte	0x04, 0x17
        /*003a*/ 	.short	(.L_39 - .L_38)
.L_38:
        /*003c*/ 	.word	0x00000000
        /*0040*/ 	.short	0x0001
        /*0042*/ 	.short	0x0008
        /*0044*/ 	.byte	0x00, 0xf5, 0x21, 0x00


	//----- nvinfo : EIATTR_KPARAM_INFO
	.align		4
.L_39:
        /*0048*/ 	.byte	0x04, 0x17
        /*004a*/ 	.short	(.L_41 - .L_40)
.L_40:
        /*004c*/ 	.word	0x00000000
        /*0050*/ 	.short	0x0000
        /*0052*/ 	.short	0x0000
        /*0054*/ 	.byte	0x00, 0xf0, 0x11, 0x00


	//----- nvinfo : EIATTR_SPARSE_MMA_MASK
	.align		4
.L_41:
        /*0058*/ 	.byte	0x03, 0x50
        /*005a*/ 	.short	0x0000


	//----- nvinfo : EIATTR_MAXREG_COUNT
	.align		4
        /*005c*/ 	.byte	0x03, 0x1b
        /*005e*/ 	.short	0x00ff


	//----- nvinfo : EIATTR_NUM_BARRIERS
	.align		4
        /*0060*/ 	.byte	0x02, 0x4c
        /*0062*/ 	.byte	0x01
	.zero		1


	//----- nvinfo : EIATTR_MERCURY_ISA_VERSION
	.align		4
        /*0064*/ 	.byte	0x03, 0x5f
        /*0066*/ 	.short	0x0101


	//----- nvinfo : EIATTR_INT_WARP_WIDE_INSTR_OFFSETS
	.align		4
        /*0068*/ 	.byte	0x04, 0x31
        /*006a*/ 	.short	(.L_43 - .L_42)


	//   ....[0]....
.L_42:
        /*006c*/ 	.word	0x000003b0


	//   ....[1]....
        /*0070*/ 	.word	0x00000480


	//----- nvinfo : EIATTR_VRC_CTA_INIT_COUNT
	.align		4
.L_43:
        /*0074*/ 	.byte	0x02, 0x4a
	.zero		1
	.zero		1


	//----- nvinfo : EIATTR_EXIT_INSTR_OFFSETS
	.align		4
        /*0078*/ 	.byte	0x04, 0x1c
        /*007a*/ 	.short	(.L_45 - .L_44)


	//   ....[0]....
.L_44:
        /*007c*/ 	.word	0x00000170


	//   ....[1]....
        /*0080*/ 	.word	0x00000d90


	//----- nvinfo : EIATTR_CRS_STACK_SIZE
	.align		4
.L_45:
        /*0084*/ 	.byte	0x04, 0x1e
        /*0086*/ 	.short	(.L_47 - .L_46)
.L_46:
        /*0088*/ 	.word	0x00000000


	//----- nvinfo : EIATTR_CBANK_PARAM_SIZE
	.align		4
.L_47:
        /*008c*/ 	.byte	0x03, 0x19
        /*008e*/ 	.short	0x0024


	//----- nvinfo : EIATTR_PARAM_CBANK
	.align		4
        /*0090*/ 	.byte	0x04, 0x0a
        /*0092*/ 	.short	(.L_49 - .L_48)
	.align		4
.L_48:
        /*0094*/ 	.word	index@(.nv.constant0._Z33bfs_optimized_single_block_kerneliPKiS0_Pii)
        /*0098*/ 	.short	0x0380
        /*009a*/ 	.short	0x0024


	//----- nvinfo : EIATTR_SW_WAR
	.align		4
.L_49:
        /*009c*/ 	.byte	0x04, 0x36
        /*009e*/ 	.short	(.L_51 - .L_50)
.L_50:
        /*00a0*/ 	.word	0x00000008
.L_51:


//--------------------- .nv.info._Z20bfs_optimized_kerneliPKiS0_iPiS0_iS1_S1_ --------------------------
	.section	.nv.info._Z20bfs_optimized_kerneliPKiS0_iPiS0_iS1_S1_,"",@"SHT_CUDA_INFO"
	.sectionflags	@""
	.align	4


	//----- nvinfo : EIATTR_CUDA_API_VERSION
	.align		4
        /*0000*/ 	.byte	0x04, 0x37
        /*0002*/ 	.short	(.L_53 - .L_52)
.L_52:
        /*0004*/ 	.word	0x00000082


	//----- nvinfo : EIATTR_KPARAM_INFO
	.align		4
.L_53:
        /*0008*/ 	.byte	0x04, 0x17
        /*000a*/ 	.short	(.L_55 - .L_54)
.L_54:
        /*000c*/ 	.word	0x00000000
        /*0010*/ 	.short	0x0008
        /*0012*/ 	.short	0x0040
        /*0014*/ 	.byte	0x00, 0xf5, 0x21, 0x00


	//----- nvinfo : EIATTR_KPARAM_INFO
	.align		4
.L_55:
        /*0018*/ 	.byte	0x04, 0x17
        /*001a*/ 	.short	(.L_57 - .L_56)
.L_56:
        /*001c*/ 	.word	0x00000000
        /*0020*/ 	.short	0x0007
        /*0022*/ 	.short	0x0038
        /*0024*/ 	.byte	0x00, 0xf5, 0x21, 0x00


	//----- nvinfo : EIATTR_KPARAM_INFO
	.align		4
.L_57:
        /*0028*/ 	.byte	0x04, 0x17
        /*002a*/ 	.short	(.L_59 - .L_58)
.L_58:
        /*002c*/ 	.word	0x00000000
        /*0030*/ 	.short	0x0006
        /*0032*/ 	.short	0x0030
        /*0034*/ 	.byte	0x00, 0xf0, 0x11, 0x00


	//----- nvinfo : EIATTR_KPARAM_INFO
	.align		4
.L_59:
        /*0038*/ 	.byte	0x04, 0x17
        /*003a*/ 	.short	(.L_61 - .L_60)
.L_60:
        /*003c*/ 	.word	0x00000000
        /*0040*/ 	.short	0x0005
        /*0042*/ 	.short	0x0028
        /*0044*/ 	.byte	0x00, 0xf5, 0x21, 0x00


	//----- nvinfo : EIATTR_KPARAM_INFO
	.align		4
.L_61:
        /*0048*/ 	.byte	0x04, 0x17
        /*004a*/ 	.short	(.L_63 - .L_62)
.L_62:
        /*004c*/ 	.word	0x00000000
        /*0050*/ 	.short	0x0004
        /*0052*/ 	.short	0x0020
        /*0054*/ 	.byte	0x00, 0xf5, 0x21, 0x00


	//----- nvinfo : EIATTR_KPARAM_INFO
	.align		4
.L_63:
        /*0058*/ 	.byte	0x04, 0x17
        /*005a*/ 	.short	(.L_65 - .L_64)
.L_64:
        /*005c*/ 	.word	0x00000000
        /*0060*/ 	.short	0x0003
        /*0062*/ 	.short	0x0018
        /*0064*/ 	.byte	0x00, 0xf0, 0x11, 0x00


	//----- nvinfo : EIATTR_KPARAM_INFO
	.align		4
.L_65:
        /*0068*/ 	.byte	0x04, 0x17
        /*006a*/ 	.short	(.L_67 - .L_66)
.L_66:
        /*006c*/ 	.word	0x00000000
        /*0070*/ 	.short	0x0002
        /*0072*/ 	.short	0x0010
        /*0074*/ 	.byte	0x00, 0xf5, 0x21, 0x00


	//----- nvinfo : EIATTR_KPARAM_INFO
	.align		4
.L_67:
        /*0078*/ 	.byte	0x04, 0x17
        /*007a*/ 	.short	(.L_69 - .L_68)
.L_68:
        /*007c*/ 	.word	0x00000000
        /*0080*/ 	.short	0x0001
        /*0082*/ 	.short	0x0008
        /*0084*/ 	.byte	0x00, 0xf5, 0x21, 0x00


	//----- nvinfo : EIATTR_KPARAM_INFO
	.align		4
.L_69:
        /*0088*/ 	.byte	0x04, 0x17
        /*008a*/ 	.short	(.L_71 - .L_70)
.L_70:
        /*008c*/ 	.word	0x00000000
        /*0090*/ 	.short	0x0000
        /*0092*/ 	.short	0x0000
        /*0094*/ 	.byte	0x00, 0xf0, 0x11, 0x00


	//----- nvinfo : EIATTR_SPARSE_MMA_MASK
	.align		4
.L_71:
        /*0098*/ 	.byte	0x03, 0x50
        /*009a*/ 	.short	0x0000


	//----- nvinfo : EIATTR_MAXREG_COUNT
	.align		4
        /*009c*/ 	.byte	0x03, 0x1b
        /*009e*/ 	.short	0x00ff


	//----- nvinfo : EIATTR_NUM_BARRIERS
	.align		4
        /*00a0*/ 	.byte	0x02, 0x4c
        /*00a2*/ 	.byte	0x01
	.zero		1


	//----- nvinfo : EIATTR_MERCURY_ISA_VERSION
	.align		4
        /*00a4*/ 	.byte	0x03, 0x5f
        /*00a6*/ 	.short	0x0101


	//----- nvinfo : EIATTR_INT_WARP_WIDE_INSTR_OFFSETS
	.align		4
        /*00a8*/ 	.byte	0x04, 0x31
        /*00aa*/ 	.short	(.L_73 - .L_72)


	//   ....[0]....
.L_72:
        /*00ac*/ 	.word	0x000002d0


	//   ....[1]....
        /*00b0*/ 	.word	0x00000380


	//   ....[2]....
        /*00b4*/ 	.word	0x00000400


	//   ....[3]....
        /*00b8*/ 	.word	0x00000480


	//   ....[4]....
        /*00bc*/ 	.word	0x000005d0


	//   ....[5]....
        /*00c0*/ 	.word	0x00000690


	//----- nvinfo : EIATTR_VRC_CTA_INIT_COUNT
	.align		4
.L_73:
        /*00c4*/ 	.byte	0x02, 0x4a
	.zero		1
	.zero		1


	//----- nvinfo : EIATTR_EXIT_INSTR_OFFSETS
	.align		4
        /*00c8*/ 	.byte	0x04, 0x1c
        /*00ca*/ 	.short	(.L_75 - .L_74)


	//   ....[0]....
.L_74:
        /*00cc*/ 	.word	0x000005b0


	//   ....[1]....
        /*00d0*/ 	.word	0x00000c00


	//   ....[2]....
        /*00d4*/ 	.word	0x00000cf0


	//----- nvinfo : EIATTR_CRS_STACK_SIZE
	.align		4
.L_75:
        /*00d8*/ 	.byte	0x04, 0x1e
        /*00da*/ 	.short	(.L_77 - .L_76)
.L_76:
        /*00dc*/ 	.word	0x00000000


	//----- nvinfo : EIATTR_CBANK_PARAM_SIZE
	.align		4
.L_77:
        /*00e0*/ 	.byte	0x03, 0x19
        /*00e2*/ 	.short	0x0048


	//----- nvinfo : EIATTR_PARAM_CBANK
	.align		4
        /*00e4*/ 	.byte	0x04, 0x0a
        /*00e6*/ 	.short	(.L_79 - .L_78)
	.align		4
.L_78:
        /*00e8*/ 	.word	index@(.nv.constant0._Z20bfs_optimized_kerneliPKiS0_iPiS0_iS1_S1_)
        /*00ec*/ 	.short	0x0380
        /*00ee*/ 	.short	0x0048


	//----- nvinfo : EIATTR_SW_WAR
	.align		4
.L_79:
        /*00f0*/ 	.byte	0x04, 0x36
        /*00f2*/ 	.short	(.L_81 - .L_80)
.L_80:
        /*00f4*/ 	.word	0x00000008
.L_81:


//--------------------- .nv.info._Z23bfs_edge_centric_kerneliPKiS0_iPiS1_ --------------------------
	.section	.nv.info._Z23bfs_edge_centric_kerneliPKiS0_iPiS1_,"",@"SHT_CUDA_INFO"
	.sectionflags	@""
	.align	4


	//----- nvinfo : EIATTR_CUDA_API_VERSION
	.align		4
        /*0000*/ 	.byte	0x04, 0x37
        /*0002*/ 	.short	(.L_83 - .L_82)
.L_82:
        /*0004*/ 	.word	0x00000082


	//----- nvinfo : EIATTR_KPARAM_INFO
	.align		4
.L_83:
        /*0008*/ 	.byte	0x04, 0x17
        /*000a*/ 	.short	(.L_85 - .L_84)
.L_84:
        /*000c*/ 	.word	0x00000000
        /*0010*/ 	.short	0x0005
        /*0012*/ 	.short	0x0028
        /*0014*/ 	.byte	0x00, 0xf5, 0x21, 0x00


	//----- nvinfo : EIATTR_KPARAM_INFO
	.align		4
.L_85:
        /*0018*/ 	.byte	0x04, 0x17
        /*001a*/ 	.short	(.L_87 - .L_86)
.L_86:
        /*001c*/ 	.word	0x00000000
        /*0020*/ 	.short	0x0004
        /*0022*/ 	.short	0x0020
        /*0024*/ 	.byte	0x00, 0xf5, 0x21, 0x00


	//----- nvinfo : EIATTR_KPARAM_INFO
	.align		4
.L_87:
        /*0028*/ 	.byte	0x04, 0x17
        /*002a*/ 	.short	(.L_89 - .L_88)
.L_88:
        /*002c*/ 	.word	0x00000000
        /*0030*/ 	.short	0x0003
        /*0032*/ 	.short	0x0018
        /*0034*/ 	.byte	0x00, 0xf0, 0x11, 0x00


	//----- nvinfo : EIATTR_KPARAM_INFO
	.align		4
.L_89:
        /*0038*/ 	.byte	0x04, 0x17
        /*003a*/ 	.short	(.L_91 - .L_90)
.L_90:
        /*003c*/ 	.word	0x00000000
        /*0040*/ 	.short	0x0002
        /*0042*/ 	.short	0x0010
        /*0044*/ 	.byte	0x00, 0xf5, 0x21, 0x00


	//----- nvinfo : EIATTR_KPARAM_INFO
	.align		4
.L_91:
        /*0048*/ 	.byte	0x04, 0x17
        /*004a*/ 	.short	(.L_93 - .L_92)
.L_92:
        /*004c*/ 	.word	0x00000000
        /*0050*/ 	.short	0x0001
        /*0052*/ 	.short	0x0008
        /*0054*/ 	.byte	0x00, 0xf5, 0x21, 0x00


	//----- nvinfo : EIATTR_KPARAM_INFO
	.align		4
.L_93:
        /*0058*/ 	.byte	0x04, 0x17
        /*005a*/ 	.short	(.L_95 - .L_94)
.L_94:
        /*005c*/ 	.word	0x00000000
        /*0060*/ 	.short	0x0000
        /*0062*/ 	.short	0x0000
        /*0064*/ 	.byte	0x00, 0xf0, 0x11, 0x00


	//----- nvinfo : EIATTR_SPARSE_MMA_MASK
	.align		4
.L_95:
        /*0068*/ 	.byte	0x03, 0x50
        /*006a*/ 	.short	0x0000


	//----- nvinfo : EIATTR_MAXREG_COUNT
	.align		4
        /*006c*/ 	.byte	0x03, 0x1b
        /*006e*/ 	.short	0x00ff


	//----- nvinfo : EIATTR_MERCURY_ISA_VERSION
	.align		4
        /*0070*/ 	.byte	0x03, 0x5f
        /*0072*/ 	.short	0x0101


	//----- nvinfo : EIATTR_VRC_CTA_INIT_COUNT
	.align		4
        /*0074*/ 	.byte	0x02, 0x4a
	.zero		1
	.zero		1


	//----- nvinfo : EIATTR_EXIT_INSTR_OFFSETS
	.align		4
        /*0078*/ 	.byte	0x04, 0x1c
        /*007a*/ 	.short	(.L_97 - .L_96)


	//   ....[0]....
.L_96:
        /*007c*/ 	.word	0x00000070


	//   ....[1]....
        /*0080*/ 	.word	0x00000250


	//   ....[2]....
        /*0084*/ 	.word	0x00000280


	//   ....[3]....
        /*0088*/ 	.word	0x000002d0


	//   ....[4]....
        /*008c*/ 	.word	0x00000310


	//----- nvinfo : EIATTR_CRS_STACK_SIZE
	.align		4
.L_97:
        /*0090*/ 	.byte	0x04, 0x1e
        /*0092*/ 	.short	(.L_99 - .L_98)
.L_98:
        /*0094*/ 	.word	0x00000000


	//----- nvinfo : EIATTR_CBANK_PARAM_SIZE
	.align		4
.L_99:
        /*0098*/ 	.byte	0x03, 0x19
        /*009a*/ 	.short	0x0030


	//----- nvinfo : EIATTR_PARAM_CBANK
	.align		4
        /*009c*/ 	.byte	0x04, 0x0a
        /*009e*/ 	.short	(.L_101 - .L_100)
	.align		4
.L_100:
        /*00a0*/ 	.word	index@(.nv.constant0._Z23bfs_edge_centric_kerneliPKiS0_iPiS1_)
        /*00a4*/ 	.short	0x0380
        /*00a6*/ 	.short	0x0030


	//----- nvinfo : EIATTR_SW_WAR
	.align		4
.L_101:
        /*00a8*/ 	.byte	0x04, 0x36
        /*00aa*/ 	.short	(.L_103 - .L_102)
.L_102:
        /*00ac*/ 	.word	0x00000008
.L_103:


//--------------------- .nv.info._Z20bfs_bottom_up_kerneliPKiS0_iPiS1_ --------------------------
	.section	.nv.info._Z20bfs_bottom_up_kerneliPKiS0_iPiS1_,"",@"SHT_CUDA_INFO"
	.sectionflags	@""
	.align	4


	//----- nvinfo : EIATTR_CUDA_API_VERSION
	.align		4
        /*0000*/ 	.byte	0x04, 0x37
        /*0002*/ 	.short	(.L_105 - .L_104)
.L_104:
        /*0004*/ 	.word	0x00000082


	//----- nvinfo : EIATTR_KPARAM_INFO
	.align		4
.L_105:
        /*0008*/ 	.byte	0x04, 0x17
        /*000a*/ 	.short	(.L_107 - .L_106)
.L_106:
        /*000c*/ 	.word	0x00000000
        /*0010*/ 	.short	0x0005
        /*0012*/ 	.short	0x0028
        /*0014*/ 	.byte	0x00, 0xf5, 0x21, 0x00


	//----- nvinfo : EIATTR_KPARAM_INFO
	.align		4
.L_107:
        /*0018*/ 	.byte	0x04, 0x17
        /*001a*/ 	.short	(.L_109 - .L_108)
.L_108:
        /*001c*/ 	.word	0x00000000
        /*0020*/ 	.short	0x0004
        /*0022*/ 	.short	0x0020
        /*0024*/ 	.byte	0x00, 0xf5, 0x21, 0x00


	//----- nvinfo : EIATTR_KPARAM_INFO
	.align		4
.L_109:
        /*0028*/ 	.byte	0x04, 0x17
        /*002a*/ 	.short	(.L_111 - .L_110)
.L_110:
        /*002c*/ 	.word	0x00000000
        /*0030*/ 	.short	0x0003
        /*0032*/ 	.short	0x0018
        /*0034*/ 	.byte	0x00, 0xf0, 0x11, 0x00


	//----- nvinfo : EIATTR_KPARAM_INFO
	.align		4
.L_111:
        /*0038*/ 	.byte	0x04, 0x17
        /*003a*/ 	.short	(.L_113 - .L_112)
.L_112:
        /*003c*/ 	.word	0x00000000
        /*0040*/ 	.short	0x0002
        /*0042*/ 	.short	0x0010
        /*0044*/ 	.byte	0x00, 0xf5, 0x21, 0x00


	//----- nvinfo : EIATTR_KPARAM_INFO
	.align		4
.L_113:
        /*0048*/ 	.byte	0x04, 0x17
        /*004a*/ 	.short	(.L_115 - .L_114)
.L_114:
        /*004c*/ 	.word	0x00000000
        /*0050*/ 	.short	0x0001
        /*0052*/ 	.short	0x0008
        /*0054*/ 	.byte	0x00, 0xf5, 0x21, 0x00


	//----- nvinfo : EIATTR_KPARAM_INFO
	.align		4
.L_115:
        /*0058*/ 	.byte	0x04, 0x17
        /*005a*/ 	.short	(.L_117 - .L_116)
.L_116:
        /*005c*/ 	.word	0x00000000
        /*0060*/ 	.short	0x0000
        /*0062*/ 	.short	0x0000
        /*0064*/ 	.byte	0x00, 0xf0, 0x11, 0x00


	//----- nvinfo : EIATTR_SPARSE_MMA_MASK
	.align		4
.L_117:
        /*0068*/ 	.byte	0x03, 0x50
        /*006a*/ 	.short	0x0000


	//----- nvinfo : EIATTR_MAXREG_COUNT
	.align		4
        /*006c*/ 	.byte	0x03, 0x1b
        /*006e*/ 	.short	0x00ff


	//----- nvinfo : EIATTR_MERCURY_ISA_VERSION
	.align		4
        /*0070*/ 	.byte	0x03, 0x5f
        /*0072*/ 	.short	0x0101


	//----- nvinfo : EIATTR_VRC_CTA_INIT_COUNT
	.align		4
        /*0074*/ 	.byte	0x02, 0x4a
	.zero		1
	.zero		1


	//----- nvinfo : EIATTR_EXIT_INSTR_OFFSETS
	.align		4
        /*0078*/ 	.byte	0x04, 0x1c
        /*007a*/ 	.short	(.L_119 - .L_118)


	//   ....[0]....
.L_118:
        /*007c*/ 	.word	0x00000070


	//   ....[1]....
        /*0080*/ 	.word	0x000000d0


	//   ....[2]....
        /*0084*/ 	.word	0x00000130


	//   ....[3]....
        /*0088*/ 	.word	0x00000230


	//   ....[4]....
        /*008c*/ 	.word	0x00000310


	//----- nvinfo : EIATTR_CRS_STACK_SIZE
	.align		4
.L_119:
        /*0090*/ 	.byte	0x04, 0x1e
        /*0092*/ 	.short	(.L_121 - .L_120)
.L_120:
        /*0094*/ 	.word	0x00000000


	//----- nvinfo : EIATTR_CBANK_PARAM_SIZE
	.align		4
.L_121:
        /*0098*/ 	.byte	0x03, 0x19
        /*009a*/ 	.short	0x0030


	//----- nvinfo : EIATTR_PARAM_CBANK
	.align		4
        /*009c*/ 	.byte	0x04, 0x0a
        /*009e*/ 	.short	(.L_123 - .L_122)
	.align		4
.L_122:
        /*00a0*/ 	.word	index@(.nv.constant0._Z20bfs_bottom_up_kerneliPKiS0_iPiS1_)
        /*00a4*/ 	.short	0x0380
        /*00a6*/ 	.short	0x0030


	//----- nvinfo : EIATTR_SW_WAR
	.align		4
.L_123:
        /*00a8*/ 	.byte	0x04, 0x36
        /*00aa*/ 	.short	(.L_125 - .L_124)
.L_124:
        /*00ac*/ 	.word	0x00000008
.L_125:


//--------------------- .nv.info._Z19bfs_top_down_kerneliPKiS0_iPiS0_iS1_S1_ --------------------------
	.section	.nv.info._Z19bfs_top_down_kerneliPKiS0_iPiS0_iS1_S1_,"",@"SHT_CUDA_INFO"
	.sectionflags	@""
	.align	4


	//----- nvinfo : EIATTR_CUDA_API_VERSION
	.align		4
        /*0000*/ 	.byte	0x04, 0x37
        /*0002*/ 	.short	(.L_127 - .L_126)
.L_126:
        /*0004*/ 	.word	0x00000082


	//----- nvinfo : EIATTR_KPARAM_INFO
	.align		4
.L_127:
        /*0008*/ 	.byte	0x04, 0x17
        /*000a*/ 	.short	(.L_129 - .L_128)
.L_128:
        /*000c*/ 	.word	0x00000000
        /*0010*/ 	.short	0x0008
        /*0012*/ 	.short	0x0040
        /*0014*/ 	.byte	0x00, 0xf5, 0x21, 0x00


	//----- nvinfo : EIATTR_KPARAM_INFO
	.align		4
.L_129:
        /*0018*/ 	.byte	0x04, 0x17
        /*001a*/ 	.short	(.L_131 - .L_130)
.L_130:
        /*001c*/ 	.word	0x00000000
        /*0020*/ 	.short	0x0007
        /*0022*/ 	.short	0x0038
        /*0024*/ 	.byte	0x00, 0xf5, 0x21, 0x00


	//----- nvinfo : EIATTR_KPARAM_INFO
	.align		4
.L_131:
        /*0028*/ 	.byte	0x04, 0x17
        /*002a*/ 	.short	(.L_133 - .L_132)
.L_132:
        /*002c*/ 	.word	0x00000000
        /*0030*/ 	.short	0x0006
        /*0032*/ 	.short	0x0030
        /*0034*/ 	.byte	0x00, 0xf0, 0x11, 0x00


	//----- nvinfo : EIATTR_KPARAM_INFO
	.align		4
.L_133:
        /*0038*/ 	.byte	0x04, 0x17
        /*003a*/ 	.short	(.L_135 - .L_134)
.L_134:
        /*003c*/ 	.word	0x00000000
        /*0040*/ 	.short	0x0005
        /*0042*/ 	.short	0x0028
        /*0044*/ 	.byte	0x00, 0xf5, 0x21, 0x00


	//----- nvinfo : EIATTR_KPARAM_INFO
	.align		4
.L_135:
        /*0048*/ 	.byte	0x04, 0x17
        /*004a*/ 	.short	(.L_137 - .L_136)
.L_136:
        /*004c*/ 	.word	0x00000000
        /*0050*/ 	.short	0x0004
        /*0052*/ 	.short	0x0020
        /*0054*/ 	.byte	0x00, 0xf5, 0x21, 0x00


	//----- nvinfo : EIATTR_KPARAM_INFO
	.align		4
.L_137:
        /*0058*/ 	.byte	0x04, 0x17
        /*005a*/ 	.short	(.L_139 - .L_138)
.L_138:
        /*005c*/ 	.word	0x00000000
        /*0060*/ 	.short	0x0003
        /*0062*/ 	.short	0x0018
        /*0064*/ 	.byte	0x00, 0xf0, 0x11, 0x00


	//----- nvinfo : EIATTR_KPARAM_INFO
	.align		4
.L_139:
        /*0068*/ 	.byte	0x04, 0x17
        /*006a*/ 	.short	(.L_141 - .L_140)
.L_140:
        /*006c*/ 	.word	0x00000000
        /*0070*/ 	.short	0x0002
        /*0072*/ 	.short	0x0010
        /*0074*/ 	.byte	0x00, 0xf5, 0x21, 0x00


	//----- nvinfo : EIATTR_KPARAM_INFO
	.align		4
.L_141:
        /*0078*/ 	.byte	0x04, 0x17
        /*007a*/ 	.short	(.L_143 - .L_142)
.L_142:
        /*007c*/ 	.word	0x00000000
        /*0080*/ 	.short	0x0001
        /*0082*/ 	.short	0x0008
        /*0084*/ 	.byte	0x00, 0xf5, 0x21, 0x00


	//----- nvinfo : EIATTR_KPARAM_INFO
	.align		4
.L_143:
        /*0088*/ 	.byte	0x04, 0x17
        /*008a*/ 	.short	(.L_145 - .L_144)
.L_144:
        /*008c*/ 	.word	0x00000000
        /*0090*/ 	.short	0x0000
        /*0092*/ 	.short	0x0000
        /*0094*/ 	.byte	0x00, 0xf0, 0x11, 0x00


	//----- nvinfo : EIATTR_SPARSE_MMA_MASK
	.align		4
.L_145:
        /*0098*/ 	.byte	0x03, 0x50
        /*009a*/ 	.short	0x0000


	//----- nvinfo : EIATTR_MAXREG_COUNT
	.align		4
        /*009c*/ 	.byte	0x03, 0x1b
        /*009e*/ 	.short	0x00ff


	//----- nvinfo : EIATTR_MERCURY_ISA_VERSION
	.align		4
        /*00a0*/ 	.byte	0x03, 0x5f
        /*00a2*/ 	.short	0x0101


	//----- nvinfo : EIATTR_INT_WARP_WIDE_INSTR_OFFSETS
	.align		4
        /*00a4*/ 	.byte	0x04, 0x31
        /*00a6*/ 	.short	(.L_147 - .L_146)


	//   ....[0]....
.L_146:
        /*00a8*/ 	.word	0x00000290


	//   ....[1]....
        /*00ac*/ 	.word	0x00000320


	//   ....[2]....
        /*00b0*/ 	.word	0x000004f0


	//   ....[3]....
        /*00b4*/ 	.word	0x00000580


	//   ....[4]....
        /*00b8*/ 	.word	0x00000660


	//   ....[5]....
        /*00bc*/ 	.word	0x000006f0


	//   ....[6]....
        /*00c0*/ 	.word	0x000007d0


	//   ....[7]....
        /*00c4*/ 	.word	0x00000860


	//   ....[8]....
        /*00c8*/ 	.word	0x00000960


	//   ....[9]....
        /*00cc*/ 	.word	0x000009f0


	//----- nvinfo : EIATTR_VRC_CTA_INIT_COUNT
	.align		4
.L_147:
        /*00d0*/ 	.byte	0x02, 0x4a
	.zero		1
	.zero		1


	//----- nvinfo : EIATTR_EXIT_INSTR_OFFSETS
	.align		4
        /*00d4*/ 	.byte	0x04, 0x1c
        /*00d6*/ 	.short	(.L_149 - .L_148)


	//   ....[0]....
.L_148:
        /*00d8*/ 	.word	0x00000070


	//   ....[1]....
        /*00dc*/ 	.word	0x00000110


	//   ....[2]....
        /*00e0*/ 	.word	0x000003c0


	//   ....[3]....
        /*00e4*/ 	.word	0x00000a60


	//----- nvinfo : EIATTR_CRS_STACK_SIZE
	.align		4
.L_149:
        /*00e8*/ 	.byte	0x04, 0x1e
        /*00ea*/ 	.short	(.L_151 - .L_150)
.L_150:
        /*00ec*/ 	.word	0x00000000


	//----- nvinfo : EIATTR_CBANK_PARAM_SIZE
	.align		4
.L_151:
        /*00f0*/ 	.byte	0x03, 0x19
        /*00f2*/ 	.short	0x0048


	//----- nvinfo : EIATTR_PARAM_CBANK
	.align		4
        /*00f4*/ 	.byte	0x04, 0x0a
        /*00f6*/ 	.short	(.L_153 - .L_152)
	.align		4
.L_152:
        /*00f8*/ 	.word	index@(.nv.constant0._Z19bfs_top_down_kerneliPKiS0_iPiS0_iS1_S1_)
        /*00fc*/ 	.short	0x0380
        /*00fe*/ 	.short	0x0048


	//----- nvinfo : EIATTR_SW_WAR
	.align		4
.L_153:
        /*0100*/ 	.byte	0x04, 0x36
        /*0102*/ 	.short	(.L_155 - .L_154)
.L_154:
        /*0104*/ 	.word	0x00000008
.L_155:


//--------------------- .nv.callgraph             --------------------------
	.section	.nv.callgraph,"",@"SHT_CUDA_CALLGRAPH"
	.align	4
	.sectionentsize	8
	.align		4
        /*0000*/ 	.word	0x00000000
	.align		4
        /*0004*/ 	.word	0xffffffff
	.align		4
        /*0008*/ 	.word	0x00000000
	.align		4
        /*000c*/ 	.word	0xfffffffe
	.align		4
        /*0010*/ 	.word	0x00000000
	.align		4
        /*0014*/ 	.word	0xfffffffd
	.align		4
        /*0018*/ 	.word	0x00000000
	.align		4
        /*001c*/ 	.word	0xfffffffc


//--------------------- .text._Z33bfs_optimized_single_block_kerneliPKiS0_Pii --------------------------
	.section	.text._Z33bfs_optimized_single_block_kerneliPKiS0_Pii,"ax",@progbits
	.align	128
        .global         _Z33bfs_optimized_single_block_kerneliPKiS0_Pii
        .type           _Z33bfs_optimized_single_block_kerneliPKiS0_Pii,@function
        .size           _Z33bfs_optimized_single_block_kerneliPKiS0_Pii,(.L_x_58 - _Z33bfs_optimized_single_block_kerneliPKiS0_Pii)
        .other          _Z33bfs_optimized_single_block_kerneliPKiS0_Pii,@"STO_CUDA_ENTRY STV_DEFAULT"
_Z33bfs_optimized_single_block_kerneliPKiS0_Pii:
.text._Z33bfs_optimized_single_block_kerneliPKiS0_Pii:
[----:B------:R-:W-:Y:S01]  /*0000*/  LDC R1, c[0x0][0x37c] ;  /* 0x0000df00ff017b82 */ /* 0x000fe20000000800 */
[----:B------:R-:W0:Y:S01]  /*0010*/  S2R R0, SR_TID.X ;  /* 0x0000000000007919 */ /* 0x000e220000002100 */
[----:B------:R-:W1:Y:S01]  /*0020*/  LDCU.64 UR8, c[0x0][0x358] ;  /* 0x00006b00ff0877ac */ /* 0x000e620008000a00 */
[----:B------:R-:W-:Y:S01]  /*0030*/  BSSY.RECONVERGENT B0, `(.L_x_0) ;  /* 0x000000d000007945 */ /* 0x000fe20003800200 */
[----:B0-----:R-:W-:-:S13]  /*0040*/  ISETP.NE.AND P0, PT, R0, RZ, PT ;  /* 0x000000ff0000720c */ /* 0x001fda0003f05270 */
[----:B-1----:R-:W-:Y:S05]  /*0050*/  @P0 BRA `(.L_x_1) ;  /* 0x0000000000280947 */ /* 0x002fea0003800000 */
[----:B------:R-:W0:Y:S01]  /*0060*/  S2UR UR5, SR_CgaCtaId ;  /* 0x00000000000579c3 */ /* 0x000e220000008800 */
[----:B------:R-:W-:Y:S01]  /*0070*/  UMOV UR4, 0x400 ;  /* 0x0000040000047882 */ /* 0x000fe20000000000 */
[----:B------:R-:W-:-:S06]  /*0080*/  IMAD.MOV.U32 R4, RZ, RZ, 0x1 ;  /* 0x00000001ff047424 */ /* 0x000fcc00078e00ff */
[----:B------:R-:W1:Y:S08]  /*0090*/  LDC R5, c[0x0][0x3a0] ;  /* 0x0000e800ff057b82 */ /* 0x000e700000000800 */
[----:B------:R-:W2:Y:S01]  /*00a0*/  LDC.64 R2, c[0x0][0x398] ;  /* 0x0000e600ff027b82 */ /* 0x000ea20000000a00 */
[----:B0-----:R-:W-:-:S09]  /*00b0*/  ULEA UR4, UR5, UR4, 0x18 ;  /* 0x0000000405047291 */ /* 0x001fd2000f8ec0ff */
[----:B------:R0:W-:Y:S04]  /*00c0*/  STS [UR4+0x1000], R4 ;  /* 0x00100004ff007988 */ /* 0x0001e80008000804 */
[----:B-1----:R0:W-:Y:S01]  /*00d0*/  STS [UR4], R5 ;  /* 0x00000005ff007988 */ /* 0x0021e20008000804 */
[----:B--2---:R-:W-:-:S05]  /*00e0*/  IMAD.WIDE R2, R5, 0x4, R2 ;  /* 0x0000000405027825 */ /* 0x004fca00078e0202 */
[----:B------:R0:W-:Y:S02]  /*00f0*/  STG.E desc[UR8][R2.64], RZ ;  /* 0x000000ff02007986 */ /* 0x0001e4000c101908 */
.L_x_1:
[----:B------:R-:W-:Y:S05]  /*0100*/  BSYNC.RECONVERGENT B0 ;  /* 0x0000000000007941 */ /* 0x000fea0003800200 */
.L_x_0:
[----:B------:R-:W1:Y:S08]  /*0110*/  S2UR UR5, SR_CgaCtaId ;  /* 0x00000000000579c3 */ /* 0x000e700000008800 */
[----:B------:R-:W-:Y:S06]  /*0120*/  BAR.SYNC.DEFER_BLOCKING 0x0 ;  /* 0x0000000000007b1d */ /* 0x000fec0000010000 */
[----:B------:R-:W-:-:S02]  /*0130*/  UMOV UR4, 0x400 ;  /* 0x0000040000047882 */ /* 0x000fc40000000000 */
[----:B-1----:R-:W-:-:S09]  /*0140*/  ULEA UR4, UR5, UR4, 0x18 ;  /* 0x0000000405047291 */ /* 0x002fd2000f8ec0ff */
[----:B0-----:R-:W0:Y:S02]  /*0150*/  LDS R2, [UR4+0x1000] ;  /* 0x00100004ff027984 */ /* 0x001e240008000800 */
[----:B0-----:R-:W-:-:S13]  /*0160*/  ISETP.GE.AND P0, PT, R2, 0x1, PT ;  /* 0x000000010200780c */ /* 0x001fda0003f06270 */
[----:B------:R-:W-:Y:S05]  /*0170*/  @!P0 EXIT ;  /* 0x000000000000894d */ /* 0x000fea0003800000 */
[----:B------:R-:W-:Y:S01]  /*0180*/  IMAD.MOV.U32 R18, RZ, RZ, RZ ;  /* 0x000000ffff127224 */ /* 0x000fe200078e00ff */
[----:B------:R-:W0:Y:S06]  /*0190*/  LDCU UR10, c[0x0][0x360] ;  /* 0x00006c00ff0a77ac */ /* 0x000e2c0008000800 */
.L_x_19:
[----:B-1----:R-:W1:Y:S01]  /*01a0*/  S2UR UR5, SR_CgaCtaId ;  /* 0x00000000000579c3 */ /* 0x002e620000008800 */
[----:B------:R-:W-:Y:S01]  /*01b0*/  ISETP.NE.AND P0, PT, R0, RZ, PT ;  /* 0x000000ff0000720c */ /* 0x000fe20003f05270 */
[----:B------:R-:W-:Y:S01]  /*01c0*/  UMOV UR4, 0x400 ;  /* 0x0000040000047882 */ /* 0x000fe20000000000 */
[----:B------:R-:W-:Y:S01]  /*01d0*/  BSSY.RECONVERGENT B0, `(.L_x_2) ;  /* 0x0000039000007945 */ /* 0x000fe20003800200 */
[----:B-1----:R-:W-:-:S10]  /*01e0*/  ULEA UR4, UR5, UR4, 0x18 ;  /* 0x0000000405047291 */ /* 0x002fd4000f8ec0ff */
[----:B------:R-:W-:Y:S01]  /*01f0*/  @!P0 STS [UR4+0x2004], RZ ;  /* 0x002004ffff008988 */ /* 0x000fe20008000804 */
[----:B------:R-:W-:Y:S06]  /*0200*/  BAR.SYNC.DEFER_BLOCKING 0x0 ;  /* 0x0000000000007b1d */ /* 0x000fec0000010000 */
[----:B------:R-:W1:Y:S02]  /*0210*/  LDS R11, [UR4+0x1000] ;  /* 0x00100004ff0b7984 */ /* 0x000e640008000800 */
[----:B-1----:R-:W-:-:S13]  /*0220*/  ISETP.GE.AND P0, PT, R0, R11, PT ;  /* 0x0000000b0000720c */ /* 0x002fda0003f06270 */
[----:B0-234-:R-:W-:Y:S05]  /*0230*/  @P0 BRA `(.L_x_3) ;  /* 0x0000000000c80947 */ /* 0x01dfea0003800000 */
[----:B------:R-:W-:Y:S02]  /*0240*/  VIADD R13, R18, 0x1 ;  /* 0x00000001120d7836 */ /* 0x000fe40000000000 */
[----:B------:R-:W-:-:S07]  /*0250*/  IMAD.MOV.U32 R10, RZ, RZ, R0 ;  /* 0x000000ffff0a7224 */ /* 0x000fce00078e0000 */
.L_x_9:
[----:B------:R-:W-:Y:S01]  /*0260*/  LEA R4, R10, UR4, 0x2 ;  /* 0x000000040a047c11 */ /* 0x000fe2000f8e10ff */
[----:B------:R-:W1:Y:S04]  /*0270*/  LDC.64 R2, c[0x0][0x388] ;  /* 0x0000e200ff027b82 */ /* 0x000e680000000a00 */
[----:B------:R-:W1:Y:S02]  /*0280*/  LDS R5, [R4] ;  /* 0x0000000004057984 */ /* 0x000e640000000800 */
[----:B-1----:R-:W-:-:S05]  /*0290*/  IMAD.WIDE R2, R5, 0x4, R2 ;  /* 0x0000000405027825 */ /* 0x002fca00078e0202 */
[----:B------:R-:W2:Y:S04]  /*02a0*/  LDG.E R15, desc[UR8][R2.64] ;  /* 0x00000008020f7981 */ /* 0x000ea8000c1e1900 */
[----:B------:R-:W2:Y:S01]  /*02b0*/  LDG.E R6, desc[UR8][R2.64+0x4] ;  /* 0x0000040802067981 */ /* 0x000ea2000c1e1900 */
[----:B0-----:R-:W-:Y:S01]  /*02c0*/  VIADD R10, R10, UR10 ;  /* 0x0000000a0a0a7c36 */ /* 0x001fe20008000000 */
[----:B------:R-:W-:Y:S04]  /*02d0*/  BSSY.RECONVERGENT B1, `(.L_x_4) ;  /* 0x0000027000017945 */ /* 0x000fe80003800200 */
[----:B------:R-:W-:-:S02]  /*02e0*/  ISETP.GE.AND P0, PT, R10, R11, PT ;  /* 0x0000000b0a00720c */ /* 0x000fc40003f06270 */
[----:B--2---:R-:W-:-:S13]  /*02f0*/  ISETP.GE.AND P1, PT, R15, R6, PT ;  /* 0x000000060f00720c */ /* 0x004fda0003f26270 */
[----:B------:R-:W-:Y:S05]  /*0300*/  @P1 BRA `(.L_x_5) ;  /* 0x00000000008c1947 */ /* 0x000fea0003800000 */
[----:B------:R-:W0:Y:S08]  /*0310*/  LDC.64 R4, c[0x0][0x390] ;  /* 0x0000e400ff047b82 */ /* 0x000e300000000a00 */
[----:B------:R-:W1:Y:S02]  /*0320*/  LDC.64 R6, c[0x0][0x398] ;  /* 0x0000e600ff067b82 */ /* 0x000e640000000a00 */
.L_x_8:
[----:B0-----:R-:W-:-:S06]  /*0330*/  IMAD.WIDE R16, R15, 0x4, R4 ;  /* 0x000000040f107825 */ /* 0x001fcc00078e0204 */
[----:B------:R-:W1:Y:S02]  /*0340*/  LDG.E R17, desc[UR8][R16.64] ;  /* 0x0000000810117981 */ /* 0x000e64000c1e1900 */
[----:B-1----:R-:W-:-:S05]  /*0350*/  IMAD.WIDE R8, R17, 0x4, R6 ;  /* 0x0000000411087825 */ /* 0x002fca00078e0206 */
[----:B------:R-:W2:Y:S01]  /*0360*/  LDG.E R12, desc[UR8][R8.64] ;  /* 0x00000008080c7981 */ /* 0x000ea2000c1e1900 */
[----:B------:R-:W-:Y:S01]  /*0370*/  BSSY.RECONVERGENT B2, `(.L_x_6) ;  /* 0x0000018000027945 */ /* 0x000fe20003800200 */
[----:B--2---:R-:W-:-:S13]  /*0380*/  ISETP.NE.AND P1, PT, R12, 0x3f3f3f3f, PT ;  /* 0x3f3f3f3f0c00780c */ /* 0x004fda0003f25270 */
[----:B------:R-:W-:Y:S05]  /*0390*/  @P1 BRA `(.L_x_7) ;  /* 0x0000000000541947 */ /* 0x000fea0003800000 */
[----:B------:R-:W0:Y:S01]  /*03a0*/  S2R R19, SR_LANEID ;  /* 0x0000000000137919 */ /* 0x000e220000000000 */
[----:B------:R-:W-:Y:S01]  /*03b0*/  VOTEU.ANY UR5, UPT, PT ;  /* 0x0000000000057886 */ /* 0x000fe200038e0100 */
[----:B------:R-:W-:Y:S01]  /*03c0*/  MOV R23, 0x400 ;  /* 0x0000040000177802 */ /* 0x000fe20000000f00 */
[----:B------:R-:W0:Y:S01]  /*03d0*/  FLO.U32 R20, UR5 ;  /* 0x0000000500147d00 */ /* 0x000e2200080e0000 */
[----:B------:R-:W1:Y:S03]  /*03e0*/  S2R R25, SR_CgaCtaId ;  /* 0x0000000000197919 */ /* 0x000e660000008800 */
[----:B------:R-:W-:Y:S01]  /*03f0*/  VIADD R12, R23, 0x2004 ;  /* 0x00002004170c7836 */ /* 0x000fe20000000000 */
[----:B------:R-:W2:Y:S03]  /*0400*/  S2R R16, SR_LTMASK ;  /* 0x0000000000107919 */ /* 0x000ea60000003900 */
[----:B------:R-:W3:Y:S01]  /*0410*/  POPC R21, UR5 ;  /* 0x0000000500157d09 */ /* 0x000ee20008000000 */
[----:B------:R-:W-:Y:S01]  /*0420*/  STG.E desc[UR8][R8.64], R13 ;  /* 0x0000000d08007986 */ /* 0x000fe2000c101908 */
[----:B0-----:R-:W-:-:S02]  /*0430*/  ISETP.EQ.U32.AND P1, PT, R20, R19, PT ;  /* 0x000000131400720c */ /* 0x001fc40003f22070 */
[----:B-1----:R-:W-:Y:S02]  /*0440*/  LEA R12, R25, R12, 0x18 ;  /* 0x0000000c190c7211 */ /* 0x002fe400078ec0ff */
[----:B--2---:R-:W-:-:S04]  /*0450*/  LOP3.LUT R22, R16, UR5, RZ, 0xc0, !PT ;  /* 0x0000000510167c12 */ /* 0x004fc8000f8ec0ff */
[----:B------:R-:W0:Y:S05]  /*0460*/  POPC R19, R22 ;  /* 0x0000001600137309 */ /* 0x000e2a0000000000 */
[----:B---3--:R-:W1:Y:S04]  /*0470*/  @P1 ATOMS.ADD R21, [R12], R21 ;  /* 0x000000150c15138c */ /* 0x008e680000000000 */
[----:B-1----:R-:W0:Y:S02]  /*0480*/  SHFL.IDX PT, R14, R21, R20, 0x1f ;  /* 0x00001f14150e7589 */ /* 0x002e2400000e0000 */
[----:B0-----:R-:W-:-:S05]  /*0490*/  IMAD.IADD R14, R14, 0x1, R19 ;  /* 0x000000010e0e7824 */ /* 0x001fca00078e0213 */
[----:B------:R-:W-:-:S13]  /*04a0*/  ISETP.GT.AND P1, PT, R14, 0x3ff, PT ;  /* 0x000003ff0e00780c */ /* 0x000fda0003f24270 */
[----:B------:R-:W-:-:S05]  /*04b0*/  @!P1 VIADD R16, R23, 0x1004 ;  /* 0x0000100417109836 */ /* 0x000fca0000000000 */
[----:B------:R-:W-:-:S05]  /*04c0*/  @!P1 LEA R19, R25, R16, 0x18 ;  /* 0x0000001019139211 */ /* 0x000fca00078ec0ff */
[----:B------:R-:W-:-:S05]  /*04d0*/  @!P1 IMAD R14, R14, 0x4, R19 ;  /* 0x000000040e0e9824 */ /* 0x000fca00078e0213 */
[----:B------:R0:W-:Y:S02]  /*04e0*/  @!P1 STS [R14], R17 ;  /* 0x000000110e009388 */ /* 0x0001e40000000800 */
.L_x_7:
[----:B------:R-:W-:Y:S05]  /*04f0*/  BSYNC.RECONVERGENT B2 ;  /* 0x0000000000027941 */ /* 0x000fea0003800200 */
.L_x_6:
[----:B------:R-:W2:Y:S01]  /*0500*/  LDG.E R8, desc[UR8][R2.64+0x4] ;  /* 0x0000040802087981 */ /* 0x000ea2000c1e1900 */
[----:B------:R-:W-:-:S05]  /*0510*/  VIADD R15, R15, 0x1 ;  /* 0x000000010f0f7836 */ /* 0x000fca0000000000 */
[----:B--2---:R-:W-:-:S13]  /*0520*/  ISETP.GE.AND P1, PT, R15, R8, PT ;  /* 0x000000080f00720c */ /* 0x004fda0003f26270 */
[----:B------:R-:W-:Y:S05]  /*0530*/  @!P1 BRA `(.L_x_8) ;  /* 0xfffffffc007c9947 */ /* 0x000fea000383ffff */
.L_x_5:
[----:B------:R-:W-:Y:S05]  /*0540*/  BSYNC.RECONVERGENT B1 ;  /* 0x0000000000017941 */ /* 0x000fea0003800200 */
.L_x_4:
[----:B------:R-:W-:Y:S05]  /*0550*/  @!P0 BRA `(.L_x_9) ;  /* 0xfffffffc00408947 */ /* 0x000fea000383ffff */
.L_x_3:
[----:B0-----:R-:W-:Y:S05]  /*0560*/  BSYNC.RECONVERGENT B0 ;  /* 0x0000000000007941 */ /* 0x001fea0003800200 */
.L_x_2:
[----:B------:R-:W-:Y:S01]  /*0570*/  BAR.SYNC.DEFER_BLOCKING 0x0 ;  /* 0x0000000000007b1d */ /* 0x000fe20000010000 */
[----:B------:R-:W-:-:S05]  /*0580*/  ISETP.NE.AND P0, PT, R0, RZ, PT ;  /* 0x000000ff0000720c */ /* 0x000fca0003f05270 */
[----:B------:R-:W-:Y:S08]  /*0590*/  BSSY.RECONVERGENT B0, `(.L_x_10) ;  /* 0x0000078000007945 */ /* 0x000ff00003800200 */
[----:B------:R-:W-:Y:S05]  /*05a0*/  @P0 BRA `(.L_x_11) ;  /* 0x0000000400d80947 */ /* 0x000fea0003800000 */
[----:B------:R-:W0:Y:S01]  /*05b0*/  S2UR UR7, SR_CgaCtaId ;  /* 0x00000000000779c3 */ /* 0x000e220000008800 */
[----:B------:R-:W-:Y:S02]  /*05c0*/  UMOV UR6, 0x400 ;  /* 0x0000040000067882 */ /* 0x000fe40000000000 */
[----:B0-----:R-:W-:-:S09]  /*05d0*/  ULEA UR13, UR7, UR6, 0x18 ;  /* 0x00000006070d7291 */ /* 0x001fd2000f8ec0ff */
[----:B------:R-:W0:Y:S02]  /*05e0*/  LDS R3, [UR13+0x2004] ;  /* 0x0020040dff037984 */ /* 0x000e240008000800 */
[----:B0-----:R-:W-:Y:S02]  /*05f0*/  ISETP.GE.AND P0, PT, R3, 0x1, PT ;  /* 0x000000010300780c */ /* 0x001fe40003f06270 */
[----:B------:R0:W-:Y:S11]  /*0600*/  STS [UR13+0x1000], R3 ;  /* 0x00100003ff007988 */ /* 0x0001f6000800080d */
[----:B0-----:R-:W-:Y:S05]  /*0610*/  @!P0 BRA `(.L_x_12) ;  /* 0x0000000400b88947 */ /* 0x001fea0003800000 */
[C---:B------:R-:W-:Y:S01]  /*0620*/  ISETP.GE.U32.AND P0, PT, R3.reuse, 0x4, PT ;  /* 0x000000040300780c */ /* 0x040fe20003f06070 */
[----:B------:R-:W-:Y:S01]  /*0630*/  IMAD.MOV.U32 R2, RZ, RZ, RZ ;  /* 0x000000ffff027224 */ /* 0x000fe200078e00ff */
[----:B------:R-:W-:-:S11]  /*0640*/  LOP3.LUT R9, R3, 0x3, RZ, 0xc0, !PT ;  /* 0x0000000303097812 */ /* 0x000fd600078ec0ff */
[----:B------:R-:W-:Y:S05]  /*0650*/  @!P0 BRA `(.L_x_13) ;  /* 0x00000004006c8947 */ /* 0x000fea0003800000 */
[----:B------:R-:W-:Y:S01]  /*0660*/  LOP3.LUT R2, R3, 0x7ffffffc, RZ, 0xc0, !PT ;  /* 0x7ffffffc03027812 */ /* 0x000fe200078ec0ff */
[----:B------:R-:W-:-:S03]  /*0670*/  UMOV UR4, URZ ;  /* 0x000000ff00047c82 */ /* 0x000fc60008000000 */
[----:B------:R-:W-:-:S13]  /*0680*/  ISETP.GT.AND P0, PT, R2, RZ, PT ;  /* 0x000000ff0200720c */ /* 0x000fda0003f04270 */
[----:B------:R-:W-:Y:S05]  /*0690*/  @!P0 BRA `(.L_x_14) ;  /* 0x0000000400208947 */ /* 0x000fea0003800000 */
[----:B------:R-:W-:Y:S01]  /*06a0*/  VIADD R3, R2, -UR4 ;  /* 0x8000000402037c36 */ /* 0x000fe20008000000 */
[----:B------:R-:W-:-:S04]  /*06b0*/  PLOP3.LUT P0, PT, PT, PT, PT, 0x80, 0x8 ;  /* 0x000000000008781c */ /* 0x000fc80003f0f070 */
[----:B------:R-:W-:-:S13]  /*06c0*/  ISETP.GT.AND P1, PT, R3, 0xc, PT ;  /* 0x0000000c0300780c */ /* 0x000fda0003f24270 */
[----:B------:R-:W-:Y:S05]  /*06d0*/  @!P1 BRA `(.L_x_15) ;  /* 0x0000000000a49947 */ /* 0x000fea0003800000 */
[----:B------:R-:W-:Y:S01]  /*06e0*/  UIADD3 UR5, UPT, UPT, UR6, 0x1004, URZ ;  /* 0x0000100406057890 */ /* 0x000fe2000fffe0ff */
[----:B------:R-:W-:Y:S01]  /*06f0*/  PLOP3.LUT P0, PT, PT, PT, PT, 0x8, 0x80 ;  /* 0x000000000080781c */ /* 0x000fe20003f0e170 */
[----:B------:R-:W-:Y:S02]  /*0700*/  VIADD R10, R2, 0xfffffff4 ;  /* 0xfffffff4020a7836 */ /* 0x000fe40000000000 */
[----:B------:R-:W-:-:S12]  /*0710*/  ULEA UR5, UR7, UR5, 0x18 ;  /* 0x0000000507057291 */ /* 0x000fd8000f8ec0ff */
.L_x_16:
[----:B------:R-:W-:Y:S02]  /*0720*/  ULEA UR11, UR4, UR5, 0x2 ;  /* 0x00000005040b7291 */ /* 0x000fe4000f8e10ff */
[----:B------:R-:W-:Y:S02]  /*0730*/  ULEA UR12, UR4, UR13, 0x2 ;  /* 0x0000000d040c7291 */ /* 0x000fe4000f8e10ff */
[----:B------:R-:W-:-:S05]  /*0740*/  UIADD3 UR4, UPT, UPT, UR4, 0x10, URZ ;  /* 0x0000001004047890 */ /* 0x000fca000fffe0ff */
[----:B0-----:R-:W0:Y:S01]  /*0750*/  LDS R3, [UR11] ;  /* 0x0000000bff037984 */ /* 0x001e220008000800 */
[----:B------:R-:W-:-:S03]  /*0760*/  ISETP.LE.AND P1, PT, R10, UR4, PT ;  /* 0x000000040a007c0c */ /* 0x000fc6000bf23270 */
[----:B0-----:R-:W-:Y:S04]  /*0770*/  STS [UR12], R3 ;  /* 0x00000003ff007988 */ /* 0x001fe8000800080c */
[----:B------:R-:W0:Y:S04]  /*0780*/  LDS R4, [UR11+0x4] ;  /* 0x0000040bff047984 */ /* 0x000e280008000800 */
[----:B0-----:R-:W-:Y:S04]  /*0790*/  STS [UR12+0x4], R4 ;  /* 0x00000404ff007988 */ /* 0x001fe8000800080c */
        /* <DEDUP_REMOVED lines=27> */
[----:B0-----:R0:W-:Y:S01]  /*0950*/  STS [UR12+0x3c], R6 ;  /* 0x00003c06ff007988 */ /* 0x0011e2000800080c */
[----:B------:R-:W-:Y:S05]  /*0960*/  @!P1 BRA `(.L_x_16) ;  /* 0xfffffffc006c9947 */ /* 0x000fea000383ffff */
.L_x_15:
[----:B------:R-:W-:-:S05]  /*0970*/  VIADD R3, R2, -UR4 ;  /* 0x8000000402037c36 */ /* 0x000fca0008000000 */
[----:B------:R-:W-:-:S13]  /*0980*/  ISETP.GT.AND P1, PT, R3, 0x4, PT ;  /* 0x000000040300780c */ /* 0x000fda0003f24270 */
[----:B------:R-:W-:Y:S05]  /*0990*/  @!P1 BRA `(.L_x_17) ;  /* 0x0000000000589947 */ /* 0x000fea0003800000 */
[----:B------:R-:W-:Y:S01]  /*09a0*/  UIADD3 UR5, UPT, UPT, UR6, 0x1004, URZ ;  /* 0x0000100406057890 */ /* 0x000fe2000fffe0ff */
[----:B------:R-:W-:Y:S01]  /*09b0*/  PLOP3.LUT P0, PT, PT, PT, PT, 0x8, 0x80 ;  /* 0x000000000080781c */ /* 0x000fe20003f0e170 */
[----:B------:R-:W-:Y:S02]  /*09c0*/  ULEA UR11, UR4, UR13, 0x2 ;  /* 0x0000000d040b7291 */ /* 0x000fe4000f8e10ff */
[----:B------:R-:W-:-:S04]  /*09d0*/  ULEA UR5, UR7, UR5, 0x18 ;  /* 0x0000000507057291 */ /* 0x000fc8000f8ec0ff */
[----:B------:R-:W-:Y:S02]  /*09e0*/  ULEA UR5, UR4, UR5, 0x2 ;  /* 0x0000000504057291 */ /* 0x000fe4000f8e10ff */
[----:B------:R-:W-:-:S07]  /*09f0*/  UIADD3 UR4, UPT, UPT, UR4, 0x8, URZ ;  /* 0x0000000804047890 */ /* 0x000fce000fffe0ff */
[----:B------:R-:W1:Y:S04]  /*0a00*/  LDS R3, [UR5] ;  /* 0x00000005ff037984 */ /* 0x000e680008000800 */
[----:B-1----:R-:W-:Y:S04]  /*0a10*/  STS [UR11], R3 ;  /* 0x00000003ff007988 */ /* 0x002fe8000800080b */
[----:B------:R-:W1:Y:S04]  /*0a20*/  LDS R4, [UR5+0x4] ;  /* 0x00000405ff047984 */ /* 0x000e680008000800 */
[----:B-1----:R-:W-:Y:S04]  /*0a30*/  STS [UR11+0x4], R4 ;  /* 0x00000404ff007988 */ /* 0x002fe8000800080b */
[----:B------:R-:W1:Y:S04]  /*0a40*/  LDS R5, [UR5+0x8] ;  /* 0x00000805ff057984 */ /* 0x000e680008000800 */
[----:B-1----:R-:W-:Y:S04]  /*0a50*/  STS [UR11+0x8], R5 ;  /* 0x00000805ff007988 */ /* 0x002fe8000800080b */
[----:B0-----:R-:W0:Y:S04]  /*0a60*/  LDS R6, [UR5+0xc] ;  /* 0x00000c05ff067984 */ /* 0x001e280008000800 */
        /* <DEDUP_REMOVED lines=8> */
[----:B0-----:R1:W-:Y:S02]  /*0af0*/  STS [UR11+0x1c], R4 ;  /* 0x00001c04ff007988 */ /* 0x0013e4000800080b */
.L_x_17:
[----:B------:R-:W-:-:S13]  /*0b00*/  ISETP.NE.OR P0, PT, R2, UR4, P0 ;  /* 0x0000000402007c0c */ /* 0x000fda0008705670 */
[----:B------:R-:W-:Y:S05]  /*0b10*/  @!P0 BRA `(.L_x_13) ;  /* 0x00000000003c8947 */ /* 0x000fea0003800000 */
.L_x_14:
[----:B------:R-:W-:-:S04]  /*0b20*/  UIADD3 UR5, UPT, UPT, UR6, 0x1004, URZ ;  /* 0x0000100406057890 */ /* 0x000fc8000fffe0ff */
[----:B------:R-:W-:-:S12]  /*0b30*/  ULEA UR5, UR7, UR5, 0x18 ;  /* 0x0000000507057291 */ /* 0x000fd8000f8ec0ff */
.L_x_18:
[----:B------:R-:W-:Y:S02]  /*0b40*/  ULEA UR11, UR4, UR5, 0x2 ;  /* 0x00000005040b7291 */ /* 0x000fe4000f8e10ff */
[----:B------:R-:W-:Y:S02]  /*0b50*/  ULEA UR12, UR4, UR13, 0x2 ;  /* 0x0000000d040c7291 */ /* 0x000fe4000f8e10ff */
[----:B------:R-:W-:-:S05]  /*0b60*/  UIADD3 UR4, UPT, UPT, UR4, 0x4, URZ ;  /* 0x0000000404047890 */ /* 0x000fca000fffe0ff */
[----:B--2---:R-:W2:Y:S01]  /*0b70*/  LDS R3, [UR11] ;  /* 0x0000000bff037984 */ /* 0x004ea20008000800 */
[----:B------:R-:W-:-:S03]  /*0b80*/  ISETP.NE.AND P0, PT, R2, UR4, PT ;  /* 0x0000000402007c0c */ /* 0x000fc6000bf05270 */
[----:B--2---:R-:W-:Y:S04]  /*0b90*/  STS [UR12], R3 ;  /* 0x00000003ff007988 */ /* 0x004fe8000800080c */
[----:B-1----:R-:W1:Y:S04]  /*0ba0*/  LDS R4, [UR11+0x4] ;  /* 0x0000040bff047984 */ /* 0x002e680008000800 */
[----:B-1----:R-:W-:Y:S04]  /*0bb0*/  STS [UR12+0x4], R4 ;  /* 0x00000404ff007988 */ /* 0x002fe8000800080c */
[----:B------:R-:W1:Y:S04]  /*0bc0*/  LDS R5, [UR11+0x8] ;  /* 0x0000080bff057984 */ /* 0x000e680008000800 */
[----:B-1----:R-:W-:Y:S04]  /*0bd0*/  STS [UR12+0x8], R5 ;  /* 0x00000805ff007988 */ /* 0x002fe8000800080c */
[----:B0-----:R-:W0:Y:S04]  /*0be0*/  LDS R6, [UR11+0xc] ;  /* 0x00000c0bff067984 */ /* 0x001e280008000800 */
[----:B0-----:R2:W-:Y:S01]  /*0bf0*/  STS [UR12+0xc], R6 ;  /* 0x00000c06ff007988 */ /* 0x0015e2000800080c */
[----:B------:R-:W-:Y:S05]  /*0c00*/  @P0 BRA `(.L_x_18) ;  /* 0xfffffffc00cc0947 */ /* 0x000fea000383ffff */
.L_x_13:
[----:B------:R-:W-:-:S13]  /*0c10*/  ISETP.NE.AND P0, PT, R9, RZ, PT ;  /* 0x000000ff0900720c */ /* 0x000fda0003f05270 */
[----:B------:R-:W-:Y:S05]  /*0c20*/  @!P0 BRA `(.L_x_12) ;  /* 0x0000000000348947 */ /* 0x000fea0003800000 */
[----:B------:R-:W-:Y:S01]  /*0c30*/  UIADD3 UR6, UPT, UPT, UR6, 0x1004, URZ ;  /* 0x0000100406067890 */ /* 0x000fe2000fffe0ff */
[----:B0-2---:R-:W-:Y:S02]  /*0c40*/  LEA R6, R2, UR13, 0x2 ;  /* 0x0000000d02067c11 */ /* 0x005fe4000f8e10ff */
[----:B------:R-:W-:Y:S01]  /*0c50*/  ISETP.NE.AND P0, PT, R9, 0x1, PT ;  /* 0x000000010900780c */ /* 0x000fe20003f05270 */
[----:B------:R-:W-:-:S06]  /*0c60*/  ULEA UR6, UR7, UR6, 0x18 ;  /* 0x0000000607067291 */ /* 0x000fcc000f8ec0ff */
[----:B-1----:R-:W-:-:S05]  /*0c70*/  LEA R4, R2, UR6, 0x2 ;  /* 0x0000000602047c11 */ /* 0x002fca000f8e10ff */
[----:B------:R-:W0:Y:S04]  /*0c80*/  LDS R3, [R4] ;  /* 0x0000000004037984 */ /* 0x000e280000000800 */
[----:B0-----:R3:W-:Y:S01]  /*0c90*/  STS [R6], R3 ;  /* 0x0000000306007388 */ /* 0x0017e20000000800 */
[----:B------:R-:W-:Y:S05]  /*0ca0*/  @!P0 BRA `(.L_x_12) ;  /* 0x0000000000148947 */ /* 0x000fea0003800000 */
[----:B------:R-:W0:Y:S01]  /*0cb0*/  LDS R2, [R4+0x4] ;  /* 0x0000040004027984 */ /* 0x000e220000000800 */
[----:B------:R-:W-:-:S03]  /*0cc0*/  ISETP.NE.AND P0, PT, R9, 0x2, PT ;  /* 0x000000020900780c */ /* 0x000fc60003f05270 */
[----:B0-----:R-:W-:Y:S10]  /*0cd0*/  STS [R6+0x4], R2 ;  /* 0x0000040206007388 */ /* 0x001ff40000000800 */
[----:B---3--:R-:W0:Y:S04]  /*0ce0*/  @P0 LDS R3, [R4+0x8] ;  /* 0x0000080004030984 */ /* 0x008e280000000800 */
[----:B0-----:R4:W-:Y:S02]  /*0cf0*/  @P0 STS [R6+0x8], R3 ;  /* 0x0000080306000388 */ /* 0x0019e40000000800 */
.L_x_12:
[----:B------:R-:W-:-:S07]  /*0d00*/  VIADD R18, R18, 0x1 ;  /* 0x0000000112127836 */ /* 0x000fce0000000000 */
.L_x_11:
[----:B------:R-:W-:Y:S05]  /*0d10*/  BSYNC.RECONVERGENT B0 ;  /* 0x0000000000007941 */ /* 0x000fea0003800200 */
.L_x_10:
[----:B------:R-:W5:Y:S08]  /*0d20*/  S2UR UR5, SR_CgaCtaId ;  /* 0x00000000000579c3 */ /* 0x000f700000008800 */
[----:B------:R-:W-:Y:S06]  /*0d30*/  BAR.SYNC.DEFER_BLOCKING 0x0 ;  /* 0x0000000000007b1d */ /* 0x000fec0000010000 */
[----:B------:R-:W-:-:S02]  /*0d40*/  UMOV UR4, 0x400 ;  /* 0x0000040000047882 */ /* 0x000fc40000000000 */
[----:B-----5:R-:W-:-:S09]  /*0d50*/  ULEA UR4, UR5, UR4, 0x18 ;  /* 0x0000000405047291 */ /* 0x020fd2000f8ec0ff */
[----:B------:R-:W5:Y:S02]  /*0d60*/  LDS R2, [UR4+0x1000] ;  /* 0x00100004ff027984 */ /* 0x000f640008000800 */
[----:B-----5:R-:W-:-:S13]  /*0d70*/  ISETP.GT.AND P0, PT, R2, RZ, PT ;  /* 0x000000ff0200720c */ /* 0x020fda0003f04270 */
[----:B------:R-:W-:Y:S05]  /*0d80*/  @P0 BRA `(.L_x_19) ;  /* 0xfffffff400040947 */ /* 0x000fea000383ffff */
[----:B------:R-:W-:Y:S05]  /*0d90*/  EXIT ;  /* 0x000000000000794d */ /* 0x000fea0003800000 */
.L_x_20:
[----:B------:R-:W-:-:S00]  /*0da0*/  BRA `(.L_x_20) ;  /* 0xfffffffc00fc7947 */ /* 0x000fc0000383ffff */
[----:B------:R-:W-:-:S00]  /*0db0*/  NOP ;  /* 0x0000000000007918 */ /* 0x000fc00000000000 */
        /* <DEDUP_REMOVED lines=12> */
.L_x_58:


//--------------------- .text._Z20bfs_optimized_kerneliPKiS0_iPiS0_iS1_S1_ --------------------------
	.section	.text._Z20bfs_optimized_kerneliPKiS0_iPiS0_iS1_S1_,"ax",@progbits
	.align	128
        .global         _Z20bfs_optimized_kerneliPKiS0_iPiS0_iS1_S1_
        .type           _Z20bfs_optimized_kerneliPKiS0_iPiS0_iS1_S1_,@function
        .size           _Z20bfs_optimized_kerneliPKiS0_iPiS0_iS1_S1_,(.L_x_59 - _Z20bfs_optimized_kerneliPKiS0_iPiS0_iS1_S1_)
        .other          _Z20bfs_optimized_kerneliPKiS0_iPiS0_iS1_S1_,@"STO_CUDA_ENTRY STV_DEFAULT"
_Z20bfs_optimized_kerneliPKiS0_iPiS0_iS1_S1_:
.text._Z20bfs_optimized_kerneliPKiS0_iPiS0_iS1_S1_:
[----:B------:R-:W-:Y:S01]  /*0000*/  LDC R1, c[0x0][0x37c] ;  /* 0x0000df00ff017b82 */ /* 0x000fe20000000800 */
[----:B------:R-:W0:Y:S07]  /*0010*/  S2R R0, SR_TID.X ;  /* 0x0000000000007919 */ /* 0x000e2e0000002100 */
[----:B------:R-:W1:Y:S01]  /*0020*/  S2UR UR4, SR_CTAID.X ;  /* 0x00000000000479c3 */ /* 0x000e620000002500 */
[----:B------:R-:W2:Y:S01]  /*0030*/  LDCU UR5, c[0x0][0x3b0] ;  /* 0x00007600ff0577ac */ /* 0x000ea20008000800 */
[----:B------:R-:W-:Y:S01]  /*0040*/  BSSY.RECONVERGENT B0, `(.L_x_21) ;  /* 0x000004f000007945 */ /* 0x000fe20003800200 */
[----:B------:R-:W3:Y:S05]  /*0050*/  LDCU.64 UR8, c[0x0][0x358] ;  /* 0x00006b00ff0877ac */ /* 0x000eea0008000a00 */
[----:B------:R-:W1:Y:S01]  /*0060*/  LDC R13, c[0x0][0x360] ;  /* 0x0000d800ff0d7b82 */ /* 0x000e620000000800 */
[----:B0-----:R-:W-:Y:S01]  /*0070*/  ISETP.NE.AND P0, PT, R0, RZ, PT ;  /* 0x000000ff0000720c */ /* 0x001fe20003f05270 */
[----:B-1----:R-:W-:-:S12]  /*0080*/  IMAD R12, R13, UR4, R0 ;  /* 0x000000040d0c7c24 */ /* 0x002fd8000f8e0200 */
[----:B------:R-:W0:Y:S01]  /*0090*/  @!P0 S2R R3, SR_CgaCtaId ;  /* 0x0000000000038919 */ /* 0x000e220000008800 */
[----:B------:R-:W-:-:S04]  /*00a0*/  @!P0 MOV R2, 0x400 ;  /* 0x0000040000028802 */ /* 0x000fc80000000f00 */
[----:B0-----:R-:W-:-:S05]  /*00b0*/  @!P0 LEA R2, R3, R2, 0x18 ;  /* 0x0000000203028211 */ /* 0x001fca00078ec0ff */
[----:B------:R0:W-:Y:S01]  /*00c0*/  @!P0 STS [R2], RZ ;  /* 0x000000ff02008388 */ /* 0x0001e20000000800 */
[----:B------:R-:W-:Y:S01]  /*00d0*/  BAR.SYNC.DEFER_BLOCKING 0x0 ;  /* 0x0000000000007b1d */ /* 0x000fe20000010000 */
[----:B--2---:R-:W-:-:S13]  /*00e0*/  ISETP.GE.AND P0, PT, R12, UR5, PT ;  /* 0x000000050c007c0c */ /* 0x004fda000bf06270 */
[----:B0--3--:R-:W-:Y:S05]  /*00f0*/  @P0 BRA `(.L_x_22) ;  /* 0x00000004000c0947 */ /* 0x009fea0003800000 */
[----:B------:R-:W0:Y:S01]  /*0100*/  LDC R3, c[0x0][0x398] ;  /* 0x0000e600ff037b82 */ /* 0x000e220000000800 */
[----:B------:R-:W1:Y:S02]  /*0110*/  LDCU UR4, c[0x0][0x370] ;  /* 0x00006e00ff0477ac */ /* 0x000e640008000800 */
[----:B-1----:R-:W-:Y:S02]  /*0120*/  IMAD R13, R13, UR4, RZ ;  /* 0x000000040d0d7c24 */ /* 0x002fe4000f8e02ff */
[----:B0-----:R-:W-:-:S07]  /*0130*/  VIADD R3, R3, 0x1 ;  /* 0x0000000103037836 */ /* 0x001fce0000000000 */
.L_x_28:
[----:B0-----:R-:W0:Y:S01]  /*0140*/  LDC.64 R6, c[0x0][0x3a8] ;  /* 0x0000ea00ff067b82 */ /* 0x001e220000000a00 */
[----:B-1----:R-:W1:Y:S07]  /*0150*/  LDCU UR4, c[0x0][0x3b0] ;  /* 0x00007600ff0477ac */ /* 0x002e6e0008000800 */
[----:B--2---:R-:W2:Y:S01]  /*0160*/  LDC.64 R4, c[0x0][0x388] ;  /* 0x0000e200ff047b82 */ /* 0x004ea20000000a00 */
[----:B0-----:R-:W-:-:S06]  /*0170*/  IMAD.WIDE R6, R12, 0x4, R6 ;  /* 0x000000040c067825 */ /* 0x001fcc00078e0206 */
[----:B------:R-:W2:Y:S02]  /*0180*/  LDG.E R7, desc[UR8][R6.64] ;  /* 0x0000000806077981 */ /* 0x000ea4000c1e1900 */
[----:B--2---:R-:W-:-:S05]  /*0190*/  IMAD.WIDE R4, R7, 0x4, R4 ;  /* 0x0000000407047825 */ /* 0x004fca00078e0204 */
[----:B------:R-:W2:Y:S04]  /*01a0*/  LDG.E R15, desc[UR8][R4.64] ;  /* 0x00000008040f7981 */ /* 0x000ea8000c1e1900 */
[----:B------:R-:W2:Y:S01]  /*01b0*/  LDG.E R2, desc[UR8][R4.64+0x4] ;  /* 0x0000040804027981 */ /* 0x000ea2000c1e1900 */
[----:B------:R-:W-:Y:S01]  /*01c0*/  IMAD.IADD R12, R13, 0x1, R12 ;  /* 0x000000010d0c7824 */ /* 0x000fe200078e020c */
[----:B------:R-:W-:Y:S04]  /*01d0*/  BSSY.RECONVERGENT B1, `(.L_x_23) ;  /* 0x0000034000017945 */ /* 0x000fe80003800200 */
[----:B-1----:R-:W-:-:S02]  /*01e0*/  ISETP.GE.AND P0, PT, R12, UR4, PT ;  /* 0x000000040c007c0c */ /* 0x002fc4000bf06270 */
[----:B--2---:R-:W-:-:S13]  /*01f0*/  ISETP.GE.AND P1, PT, R15, R2, PT ;  /* 0x000000020f00720c */ /* 0x004fda0003f26270 */
[----:B------:R-:W-:Y:S05]  /*0200*/  @P1 BRA `(.L_x_24) ;  /* 0x0000000000c01947 */ /* 0x000fea0003800000 */
[----:B------:R-:W0:Y:S08]  /*0210*/  LDC.64 R6, c[0x0][0x3b8] ;  /* 0x0000ee00ff067b82 */ /* 0x000e300000000a00 */
[----:B------:R-:W1:Y:S08]  /*0220*/  LDC.64 R8, c[0x0][0x390] ;  /* 0x0000e400ff087b82 */ /* 0x000e700000000a00 */
[----:B------:R-:W2:Y:S02]  /*0230*/  LDC.64 R10, c[0x0][0x3a0] ;  /* 0x0000e800ff0a7b82 */ /* 0x000ea40000000a00 */
.L_x_27:
[----:B-12---:R-:W-:-:S06]  /*0240*/  IMAD.WIDE R16, R15, 0x4, R8 ;  /* 0x000000040f107825 */ /* 0x006fcc00078e0208 */
[----:B------:R-:W2:Y:S01]  /*0250*/  LDG.E R17, desc[UR8][R16.64] ;  /* 0x0000000810117981 */ /* 0x000ea2000c1e1900 */
[----:B------:R-:W-:Y:S02]  /*0260*/  IMAD.MOV.U32 R2, RZ, RZ, 0x3f3f3f3f ;  /* 0x3f3f3f3fff027424 */ /* 0x000fe400078e00ff */
[----:B--2---:R-:W-:-:S05]  /*0270*/  IMAD.WIDE R18, R17, 0x4, R10 ;  /* 0x0000000411127825 */ /* 0x004fca00078e020a */
[----:B------:R-:W2:Y:S01]  /*0280*/  ATOMG.E.CAS.STRONG.GPU PT, R2, [R18], R2, R3 ;  /* 0x00000002120273a9 */ /* 0x000ea200001ee103 */
[----:B------:R-:W-:Y:S01]  /*0290*/  BSSY.RECONVERGENT B2, `(.L_x_25) ;  /* 0x0000023000027945 */ /* 0x000fe20003800200 */
[----:B--2---:R-:W-:-:S13]  /*02a0*/  ISETP.NE.AND P1, PT, R2, 0x3f3f3f3f, PT ;  /* 0x3f3f3f3f0200780c */ /* 0x004fda0003f25270 */
[----:B------:R-:W-:Y:S05]  /*02b0*/  @P1 BRA `(.L_x_26) ;  /* 0x0000000000801947 */ /* 0x000fea0003800000 */
[----:B------:R-:W1:Y:S01]  /*02c0*/  S2R R14, SR_LANEID ;  /* 0x00000000000e7919 */ /* 0x000e620000000000 */
[----:B------:R-:W-:Y:S01]  /*02d0*/  VOTEU.ANY UR4, UPT, PT ;  /* 0x0000000000047886 */ /* 0x000fe200038e0100 */
[----:B------:R-:W-:Y:S01]  /*02e0*/  MOV R18, 0x400 ;  /* 0x0000040000127802 */ /* 0x000fe20000000f00 */
[----:B------:R-:W1:Y:S01]  /*02f0*/  FLO.U32 R21, UR4 ;  /* 0x0000000400157d00 */ /* 0x000e6200080e0000 */
[----:B------:R-:W2:Y:S01]  /*0300*/  S2R R23, SR_CgaCtaId ;  /* 0x0000000000177919 */ /* 0x000ea20000008800 */
[----:B------:R-:W3:Y:S06]  /*0310*/  S2R R2, SR_LTMASK ;  /* 0x0000000000027919 */ /* 0x000eec0000003900 */
[----:B------:R-:W4:Y:S01]  /*0320*/  POPC R20, UR4 ;  /* 0x0000000400147d09 */ /* 0x000f220008000000 */
[----:B-1----:R-:W-:-:S02]  /*0330*/  ISETP.EQ.U32.AND P1, PT, R21, R14, PT ;  /* 0x0000000e1500720c */ /* 0x002fc40003f22070 */
[----:B--2---:R-:W-:Y:S02]  /*0340*/  LEA R25, R23, R18, 0x18 ;  /* 0x0000001217197211 */ /* 0x004fe400078ec0ff */
[----:B---3--:R-:W-:-:S04]  /*0350*/  LOP3.LUT R22, R2, UR4, RZ, 0xc0, !PT ;  /* 0x0000000402167c12 */ /* 0x008fc8000f8ec0ff */
[----:B------:R-:W1:Y:S05]  /*0360*/  POPC R19, R22 ;  /* 0x0000001600137309 */ /* 0x000e6a0000000000 */
[----:B----4-:R-:W2:Y:S04]  /*0370*/  @P1 ATOMS.ADD R20, [R25], R20 ;  /* 0x000000141914138c */ /* 0x010ea80000000000 */
[----:B--2---:R-:W1:Y:S02]  /*0380*/  SHFL.IDX PT, R16, R20, R21, 0x1f ;  /* 0x00001f1514107589 */ /* 0x004e6400000e0000 */
[----:B-1----:R-:W-:-:S05]  /*0390*/  IMAD.IADD R16, R16, 0x1, R19 ;  /* 0x0000000110107824 */ /* 0x002fca00078e0213 */
[----:B------:R-:W-:-:S13]  /*03a0*/  ISETP.GT.AND P1, PT, R16, 0x3ff, PT ;  /* 0x000003ff1000780c */ /* 0x000fda0003f24270 */
[----:B------:R-:W-:-:S04]  /*03b0*/  @!P1 IADD3 R18, PT, PT, R18, 0x10, RZ ;  /* 0x0000001012129810 */ /* 0x000fc80007ffe0ff */
[----:B------:R-:W-:-:S05]  /*03c0*/  @!P1 LEA R19, R23, R18, 0x18 ;  /* 0x0000001217139211 */ /* 0x000fca00078ec0ff */
[----:B------:R-:W-:-:S05]  /*03d0*/  @!P1 IMAD R16, R16, 0x4, R19 ;  /* 0x0000000410109824 */ /* 0x000fca00078e0213 */
[----:B------:R1:W-:Y:S01]  /*03e0*/  @!P1 STS [R16], R17 ;  /* 0x0000001110009388 */ /* 0x0003e20000000800 */
[----:B------:R-:W-:Y:S05]  /*03f0*/  @!P1 BRA `(.L_x_26) ;  /* 0x0000000000309947 */ /* 0x000fea0003800000 */
[----:B------:R-:W-:Y:S01]  /*0400*/  VOTEU.ANY UR4, UPT, PT ;  /* 0x0000000000047886 */ /* 0x000fe200038e0100 */
[----:B------:R-:W2:Y:S01]  /*0410*/  LDC.64 R18, c[0x0][0x3c0] ;  /* 0x0000f000ff127b82 */ /* 0x000ea20000000a00 */
[----:B------:R-:W3:Y:S08]  /*0420*/  FLO.U32 R25, UR4 ;  /* 0x0000000400197d00 */ /* 0x000ef000080e0000 */
[----:B------:R-:W2:Y:S01]  /*0430*/  POPC R23, UR4 ;  /* 0x0000000400177d09 */ /* 0x000ea20008000000 */
[----:B---3--:R-:W-:-:S13]  /*0440*/  ISETP.EQ.U32.AND P1, PT, R25, R14, PT ;  /* 0x0000000e1900720c */ /* 0x008fda0003f22070 */
[----:B--2---:R-:W2:Y:S01]  /*0450*/  @P1 ATOMG.E.ADD.STRONG.GPU PT, R18, desc[UR8][R18.64], R23 ;  /* 0x80000017121219a8 */ /* 0x004ea200081ef108 */
[----:B------:R-:W-:-:S06]  /*0460*/  LOP3.LUT R2, R2, UR4, RZ, 0xc0, !PT ;  /* 0x0000000402027c12 */ /* 0x000fcc000f8ec0ff */
[----:B------:R-:W3:Y:S01]  /*0470*/  POPC R2, R2 ;  /* 0x0000000200027309 */ /* 0x000ee20000000000 */
[----:B--2---:R-:W3:Y:S02]  /*0480*/  SHFL.IDX PT, R21, R18, R25, 0x1f ;  /* 0x00001f1912157589 */ /* 0x004ee400000e0000 */
[----:B---3--:R-:W-:-:S04]  /*0490*/  IMAD.IADD R21, R21, 0x1, R2 ;  /* 0x0000000115157824 */ /* 0x008fc800078e0202 */
[----:B0-----:R-:W-:-:S05]  /*04a0*/  IMAD.WIDE R20, R21, 0x4, R6 ;  /* 0x0000000415147825 */ /* 0x001fca00078e0206 */
[----:B------:R2:W-:Y:S02]  /*04b0*/  STG.E desc[UR8][R20.64], R17 ;  /* 0x0000001114007986 */ /* 0x0005e4000c101908 */
.L_x_26:
[----:B------:R-:W-:Y:S05]  /*04c0*/  BSYNC.RECONVERGENT B2 ;  /* 0x0000000000027941 */ /* 0x000fea0003800200 */
.L_x_25:
[----:B------:R-:W3:Y:S01]  /*04d0*/  LDG.E R2, desc[UR8][R4.64+0x4] ;  /* 0x0000040804027981 */ /* 0x000ee2000c1e1900 */
[----:B------:R-:W-:-:S05]  /*04e0*/  VIADD R15, R15, 0x1 ;  /* 0x000000010f0f7836 */ /* 0x000fca0000000000 */
[----:B---3--:R-:W-:-:S13]  /*04f0*/  ISETP.GE.AND P1, PT, R15, R2, PT ;  /* 0x000000020f00720c */ /* 0x008fda0003f26270 */
[----:B------:R-:W-:Y:S05]  /*0500*/  @!P1 BRA `(.L_x_27) ;  /* 0xfffffffc004c9947 */ /* 0x000fea000383ffff */
.L_x_24:
[----:B------:R-:W-:Y:S05]  /*0510*/  BSYNC.RECONVERGENT B1 ;  /* 0x0000000000017941 */ /* 0x000fea0003800200 */
.L_x_23:
[----:B------:R-:W-:Y:S05]  /*0520*/  @!P0 BRA `(.L_x_28) ;  /* 0xfffffffc00048947 */ /* 0x000fea000383ffff */
.L_x_22:
[----:B------:R-:W-:Y:S05]  /*0530*/  BSYNC.RECONVERGENT B0 ;  /* 0x0000000000007941 */ /* 0x000fea0003800200 */
.L_x_21:
[----:B------:R-:W3:Y:S08]  /*0540*/  S2UR UR11, SR_CgaCtaId ;  /* 0x00000000000b79c3 */ /* 0x000ef00000008800 */
[----:B------:R-:W-:Y:S06]  /*0550*/  BAR.SYNC.DEFER_BLOCKING 0x0 ;  /* 0x0000000000007b1d */ /* 0x000fec0000010000 */
[----:B------:R-:W-:-:S02]  /*0560*/  UMOV UR10, 0x400 ;  /* 0x00000400000a7882 */ /* 0x000fc40000000000 */
[----:B---3--:R-:W-:-:S09]  /*0570*/  ULEA UR4, UR11, UR10, 0x18 ;  /* 0x0000000a0b047291 */ /* 0x008fd2000f8ec0ff */
[----:B0-----:R-:W0:Y:S02]  /*0580*/  LDS R6, [UR4] ;  /* 0x00000004ff067984 */ /* 0x001e240008000800 */
[----:B0-----:R-:W-:-:S04]  /*0590*/  ISETP.GE.AND P0, PT, R6, 0x1, PT ;  /* 0x000000010600780c */ /* 0x001fc80003f06270 */
[----:B------:R-:W-:-:S13]  /*05a0*/  ISETP.NE.OR P0, PT, R0, RZ, !P0 ;  /* 0x000000ff0000720c */ /* 0x000fda0004705670 */
[----:B------:R-:W-:Y:S05]  /*05b0*/  @P0 EXIT ;  /* 0x000000000000094d */ /* 0x000fea0003800000 */
[----:B------:R-:W0:Y:S01]  /*05c0*/  S2R R3, SR_LANEID ;  /* 0x0000000000037919 */ /* 0x000e220000000000 */
[----:B------:R-:W-:Y:S01]  /*05d0*/  VOTEU.ANY UR4, UPT, PT ;  /* 0x0000000000047886 */ /* 0x000fe200038e0100 */
[----:B------:R-:W3:Y:S01]  /*05e0*/  LDC.64 R4, c[0x0][0x3c0] ;  /* 0x0000f000ff047b82 */ /* 0x000ee20000000a00 */
[----:B------:R-:W0:Y:S01]  /*05f0*/  FLO.U32 R8, UR4 ;  /* 0x0000000400087d00 */ /* 0x000e2200080e0000 */
[----:B------:R-:W-:-:S06]  /*0600*/  UPOPC UR5, UR4 ;  /* 0x00000004000572bf */ /* 0x000fcc0008000000 */
[----:B------:R-:W-:Y:S01]  /*0610*/  IMAD R7, R6, UR5, RZ ;  /* 0x0000000506077c24 */ /* 0x000fe2000f8e02ff */
[----:B0-----:R-:W-:-:S13]  /*0620*/  ISETP.EQ.U32.AND P0, PT, R8, R3, PT ;  /* 0x000000030800720c */ /* 0x001fda0003f02070 */
[----:B---3--:R-:W3:Y:S01]  /*0630*/  @P0 ATOMG.E.ADD.STRONG.GPU PT, R5, desc[UR8][R4.64], R7 ;  /* 0x80000007040509a8 */ /* 0x008ee200081ef108 */
[C---:B------:R-:W-:Y:S02]  /*0640*/  ISETP.GE.U32.AND P0, PT, R6.reuse, 0x4, PT ;  /* 0x000000040600780c */ /* 0x040fe40003f06070 */
[----:B------:R-:W-:Y:S01]  /*0650*/  LOP3.LUT R0, R6, 0x3, RZ, 0xc0, !PT ;  /* 0x0000000306007812 */ /* 0x000fe200078ec0ff */
[----:B------:R-:W0:Y:S02]  /*0660*/  S2R R9, SR_LTMASK ;  /* 0x0000000000097919 */ /* 0x000e240000003900 */
[----:B0-----:R-:W-:-:S04]  /*0670*/  LOP3.LUT R9, R9, UR4, RZ, 0xc0, !PT ;  /* 0x0000000409097c12 */ /* 0x001fc8000f8ec0ff */
[----:B------:R-:W0:Y:S01]  /*0680*/  POPC R2, R9 ;  /* 0x0000000900027309 */ /* 0x000e220000000000 */
[----:B---3--:R-:W0:Y:S02]  /*0690*/  SHFL.IDX PT, R3, R5, R8, 0x1f ;  /* 0x00001f0805037589 */ /* 0x008e2400000e0000 */
[----:B0-----:R-:W-:Y:S02]  /*06a0*/  IMAD R2, R6, R2, R3 ;  /* 0x0000000206027224 */ /* 0x001fe400078e0203 */
[----:B------:R-:W-:Y:S01]  /*06b0*/  HFMA2 R3, -RZ, RZ, 0, 0 ;  /* 0x00000000ff037431 */ /* 0x000fe200000001ff */
[----:B------:R-:W-:Y:S06]  /*06c0*/  @!P0 BRA `(.L_x_29) ;  /* 0x0000000400488947 */ /* 0x000fec0003800000 */
[----:B------:R-:W0:Y:S01]  /*06d0*/  LDCU.64 UR6, c[0x0][0x3b8] ;  /* 0x00007700ff0677ac */ /* 0x000e220008000a00 */
[----:B------:R-:W-:Y:S02]  /*06e0*/  LOP3.LUT R3, R6, 0x7ffffffc, RZ, 0xc0, !PT ;  /* 0x7ffffffc06037812 */ /* 0x000fe400078ec0ff */
[----:B--2---:R-:W-:Y:S01]  /*06f0*/  MOV R20, R2 ;  /* 0x0000000200147202 */ /* 0x004fe20000000f00 */
[----:B------:R-:W-:Y:S02]  /*0700*/  UIADD3 UR4, UPT, UPT, UR10, 0x10, URZ ;  /* 0x000000100a047890 */ /* 0x000fe4000fffe0ff */
[----:B------:R-:W-:Y:S02]  /*0710*/  IMAD.MOV R21, RZ, RZ, -R3 ;  /* 0x000000ffff157224 */ /* 0x000fe400078e0a03 */
[----:B------:R-:W-:-:S03]  /*0720*/  ULEA UR4, UR11, UR4, 0x18 ;  /* 0x000000040b047291 */ /* 0x000fc6000f8ec0ff */
[----:B------:R-:W-:Y:S01]  /*0730*/  ISETP.GE.AND P0, PT, R21, RZ, PT ;  /* 0x000000ff1500720c */ /* 0x000fe20003f06270 */
[----:B0-----:R-:W-:-:S04]  /*0740*/  UIADD3 UR5, UP0, UPT, UR6, 0x8, URZ ;  /* 0x0000000806057890 */ /* 0x001fc8000ff1e0ff */
[----:B------:R-:W-:Y:S02]  /*0750*/  UIADD3.X UR6, UPT, UPT, URZ, UR7, URZ, UP0, !UPT ;  /* 0x00000007ff067290 */ /* 0x000fe400087fe4ff */
[----:B------:R-:W-:-:S04]  /*0760*/  IMAD.U32 R22, RZ, RZ, UR5 ;  /* 0x00000005ff167e24 */ /* 0x000fc8000f8e00ff */
[----:B------:R-:W-:Y:S02]  /*0770*/  IMAD.U32 R23, RZ, RZ, UR6 ;  /* 0x00000006ff177e24 */ /* 0x000fe4000f8e00ff */
[----:B------:R-:W-:Y:S05]  /*0780*/  @P0 BRA `(.L_x_30) ;  /* 0x0000000000ec0947 */ /* 0x000fea0003800000 */
[----:B------:R-:W-:Y:S01]  /*0790*/  IMAD.MOV R4, RZ, RZ, -R21 ;  /* 0x000000ffff047224 */ /* 0x000fe200078e0a15 */
[----:B------:R-:W-:-:S04]  /*07a0*/  PLOP3.LUT P0, PT, PT, PT, PT, 0x80, 0x8 ;  /* 0x000000000008781c */ /* 0x000fc80003f0f070 */
[----:B------:R-:W-:-:S13]  /*07b0*/  ISETP.GT.AND P1, PT, R4, 0xc, PT ;  /* 0x0000000c0400780c */ /* 0x000fda0003f24270 */
[----:B------:R-:W-:Y:S05]  /*07c0*/  @!P1 BRA `(.L_x_31) ;  /* 0x0000000000849947 */ /* 0x000fea0003800000 */
[----:B------:R-:W-:-:S13]  /*07d0*/  PLOP3.LUT P0, PT, PT, PT, PT, 0x8, 0x80 ;  /* 0x000000000080781c */ /* 0x000fda0003f0e170 */
.L_x_32:
[----:B0-----:R-:W0:Y:S01]  /*07e0*/  LDS.128 R4, [UR4] ;  /* 0x00000004ff047984 */ /* 0x001e220008000c00 */
[----:B------:R-:W-:-:S03]  /*07f0*/  IMAD.WIDE R24, R20, 0x4, R22 ;  /* 0x0000000414187825 */ /* 0x000fc600078e0216 */
[----:B------:R-:W2:Y:S01]  /*0800*/  LDS.128 R8, [UR4+0x10] ;  /* 0x00001004ff087984 */ /* 0x000ea20008000c00 */
[C---:B------:R-:W-:Y:S02]  /*0810*/  VIADD R27, R20.reuse, 0x4 ;  /* 0x00000004141b7836 */ /* 0x040fe40000000000 */
[----:B------:R-:W-:Y:S01]  /*0820*/  VIADD R29, R20, 0x8 ;  /* 0x00000008141d7836 */ /* 0x000fe20000000000 */
[----:B------:R-:W3:Y:S01]  /*0830*/  LDS.128 R12, [UR4+0x20] ;  /* 0x00002004ff0c7984 */ /* 0x000ee20008000c00 */
[----:B------:R-:W-:-:S03]  /*0840*/  IMAD.WIDE R26, R27, 0x4, R22 ;  /* 0x000000041b1a7825 */ /* 0x000fc600078e0216 */
[----:B-1----:R-:W1:Y:S01]  /*0850*/  LDS.128 R16, [UR4+0x30] ;  /* 0x00003004ff107984 */ /* 0x002e620008000c00 */
[----:B------:R-:W-:Y:S01]  /*0860*/  IMAD.WIDE R28, R29, 0x4, R22 ;  /* 0x000000041d1c7825 */ /* 0x000fe200078e0216 */
[----:B------:R-:W-:-:S03]  /*0870*/  UIADD3 UR4, UPT, UPT, UR4, 0x40, URZ ;  /* 0x0000004004047890 */ /* 0x000fc6000fffe0ff */
[----:B------:R-:W-:-:S05]  /*0880*/  VIADD R21, R21, 0x10 ;  /* 0x0000001015157836 */ /* 0x000fca0000000000 */
[----:B------:R-:W-:Y:S01]  /*0890*/  ISETP.GE.AND P1, PT, R21, -0xc, PT ;  /* 0xfffffff41500780c */ /* 0x000fe20003f26270 */
[----:B0-----:R0:W-:Y:S04]  /*08a0*/  STG.E desc[UR8][R24.64+-0x4], R5 ;  /* 0xfffffc0518007986 */ /* 0x0011e8000c101908 */
[----:B------:R4:W-:Y:S04]  /*08b0*/  STG.E desc[UR8][R24.64+-0x8], R4 ;  /* 0xfffff80418007986 */ /* 0x0009e8000c101908 */
[----:B------:R1:W-:Y:S01]  /*08c0*/  STG.E desc[UR8][R24.64], R6 ;  /* 0x0000000618007986 */ /* 0x0003e2000c101908 */
[----:B0-----:R-:W-:-:S03]  /*08d0*/  IADD3 R5, PT, PT, R20, 0xc, RZ ;  /* 0x0000000c14057810 */ /* 0x001fc60007ffe0ff */
[----:B------:R0:W-:Y:S01]  /*08e0*/  STG.E desc[UR8][R24.64+0x4], R7 ;  /* 0x0000040718007986 */ /* 0x0001e2000c101908 */
[----:B------:R-:W-:Y:S02]  /*08f0*/  VIADD R20, R20, 0x10 ;  /* 0x0000001014147836 */ /* 0x000fe40000000000 */
[----:B----4-:R-:W-:Y:S01]  /*0900*/  IMAD.WIDE R4, R5, 0x4, R22 ;  /* 0x0000000405047825 */ /* 0x010fe200078e0216 */
[----:B--2---:R0:W-:Y:S04]  /*0910*/  STG.E desc[UR8][R26.64+-0x8], R8 ;  /* 0xfffff8081a007986 */ /* 0x0041e8000c101908 */
[----:B------:R0:W-:Y:S04]  /*0920*/  STG.E desc[UR8][R26.64+-0x4], R9 ;  /* 0xfffffc091a007986 */ /* 0x0001e8000c101908 */
[----:B------:R0:W-:Y:S04]  /*0930*/  STG.E desc[UR8][R26.64], R10 ;  /* 0x0000000a1a007986 */ /* 0x0001e8000c101908 */
[----:B------:R0:W-:Y:S04]  /*0940*/  STG.E desc[UR8][R26.64+0x4], R11 ;  /* 0x0000040b1a007986 */ /* 0x0001e8000c101908 */
[----:B---3--:R0:W-:Y:S04]  /*0950*/  STG.E desc[UR8][R28.64+-0x8], R12 ;  /* 0xfffff80c1c007986 */ /* 0x0081e8000c101908 */
[----:B------:R0:W-:Y:S04]  /*0960*/  STG.E desc[UR8][R28.64+-0x4], R13 ;  /* 0xfffffc0d1c007986 */ /* 0x0001e8000c101908 */
[----:B------:R0:W-:Y:S04]  /*0970*/  STG.E desc[UR8][R28.64], R14 ;  /* 0x0000000e1c007986 */ /* 0x0001e8000c101908 */
[----:B------:R0:W-:Y:S04]  /*0980*/  STG.E desc[UR8][R28.64+0x4], R15 ;  /* 0x0000040f1c007986 */ /* 0x0001e8000c101908 */
[----:B-1----:R0:W-:Y:S04]  /*0990*/  STG.E desc[UR8][R4.64+-0x8], R16 ;  /* 0xfffff81004007986 */ /* 0x0021e8000c101908 */
[----:B------:R0:W-:Y:S04]  /*09a0*/  STG.E desc[UR8][R4.64+-0x4], R17 ;  /* 0xfffffc1104007986 */ /* 0x0001e8000c101908 */
[----:B------:R0:W-:Y:S04]  /*09b0*/  STG.E desc[UR8][R4.64], R18 ;  /* 0x0000001204007986 */ /* 0x0001e8000c101908 */
[----:B------:R0:W-:Y:S01]  /*09c0*/  STG.E desc[UR8][R4.64+0x4], R19 ;  /* 0x0000041304007986 */ /* 0x0001e2000c101908 */
[----:B------:R-:W-:Y:S05]  /*09d0*/  @!P1 BRA `(.L_x_32) ;  /* 0xfffffffc00809947 */ /* 0x000fea000383ffff */
.L_x_31:
[----:B0-----:R-:W-:-:S05]  /*09e0*/  IMAD.MOV R4, RZ, RZ, -R21 ;  /* 0x000000ffff047224 */ /* 0x001fca00078e0a15 */
[----:B------:R-:W-:-:S13]  /*09f0*/  ISETP.GT.AND P1, PT, R4, 0x4, PT ;  /* 0x000000040400780c */ /* 0x000fda0003f24270 */
[----:B------:R-:W-:Y:S05]  /*0a00*/  @!P1 BRA `(.L_x_33) ;  /* 0x0000000000449947 */ /* 0x000fea0003800000 */
[----:B------:R-:W0:Y:S01]  /*0a10*/  LDS.128 R4, [UR4] ;  /* 0x00000004ff047984 */ /* 0x000e220008000c00 */
[C---:B------:R-:W-:Y:S01]  /*0a20*/  IADD3 R15, PT, PT, R20.reuse, 0x4, RZ ;  /* 0x00000004140f7810 */ /* 0x040fe20007ffe0ff */
[--C-:B------:R-:W-:Y:S01]  /*0a30*/  IMAD.WIDE R12, R20, 0x4, R22.reuse ;  /* 0x00000004140c7825 */ /* 0x100fe200078e0216 */
[----:B------:R-:W-:Y:S01]  /*0a40*/  PLOP3.LUT P0, PT, PT, PT, PT, 0x8, 0x80 ;  /* 0x000000000080781c */ /* 0x000fe20003f0e170 */
[----:B------:R-:W2:Y:S01]  /*0a50*/  LDS.128 R8, [UR4+0x10] ;  /* 0x00001004ff087984 */ /* 0x000ea20008000c00 */
[----:B------:R-:W-:Y:S01]  /*0a60*/  UIADD3 UR4, UPT, UPT, UR4, 0x20, URZ ;  /* 0x0000002004047890 */ /* 0x000fe2000fffe0ff */
[----:B------:R-:W-:-:S04]  /*0a70*/  IMAD.WIDE R14, R15, 0x4, R22 ;  /* 0x000000040f0e7825 */ /* 0x000fc800078e0216 */
[----:B------:R-:W-:Y:S02]  /*0a80*/  VIADD R21, R21, 0x8 ;  /* 0x0000000815157836 */ /* 0x000fe40000000000 */
[----:B------:R-:W-:Y:S01]  /*0a90*/  VIADD R20, R20, 0x8 ;  /* 0x0000000814147836 */ /* 0x000fe20000000000 */
[----:B0-----:R0:W-:Y:S04]  /*0aa0*/  STG.E desc[UR8][R12.64+-0x8], R4 ;  /* 0xfffff8040c007986 */ /* 0x0011e8000c101908 */
[----:B------:R0:W-:Y:S04]  /*0ab0*/  STG.E desc[UR8][R12.64+-0x4], R5 ;  /* 0xfffffc050c007986 */ /* 0x0001e8000c101908 */
[----:B------:R0:W-:Y:S04]  /*0ac0*/  STG.E desc[UR8][R12.64], R6 ;  /* 0x000000060c007986 */ /* 0x0001e8000c101908 */
[----:B------:R0:W-:Y:S04]  /*0ad0*/  STG.E desc[UR8][R12.64+0x4], R7 ;  /* 0x000004070c007986 */ /* 0x0001e8000c101908 */
[----:B--2---:R0:W-:Y:S04]  /*0ae0*/  STG.E desc[UR8][R14.64+-0x8], R8 ;  /* 0xfffff8080e007986 */ /* 0x0041e8000c101908 */
[----:B------:R0:W-:Y:S04]  /*0af0*/  STG.E desc[UR8][R14.64+-0x4], R9 ;  /* 0xfffffc090e007986 */ /* 0x0001e8000c101908 */
[----:B------:R0:W-:Y:S04]  /*0b00*/  STG.E desc[UR8][R14.64], R10 ;  /* 0x0000000a0e007986 */ /* 0x0001e8000c101908 */
[----:B------:R0:W-:Y:S02]  /*0b10*/  STG.E desc[UR8][R14.64+0x4], R11 ;  /* 0x0000040b0e007986 */ /* 0x0001e4000c101908 */
.L_x_33:
[----:B------:R-:W-:-:S13]  /*0b20*/  ISETP.NE.OR P0, PT, R21, RZ, P0 ;  /* 0x000000ff1500720c */ /* 0x000fda0000705670 */
[----:B------:R-:W-:Y:S05]  /*0b30*/  @!P0 BRA `(.L_x_29) ;  /* 0x00000000002c8947 */ /* 0x000fea0003800000 */
.L_x_30:
[----:B0--3--:R-:W0:Y:S01]  /*0b40*/  LDS.128 R4, [UR4] ;  /* 0x00000004ff047984 */ /* 0x009e220008000c00 */
[C---:B------:R-:W-:Y:S01]  /*0b50*/  IMAD.WIDE R8, R20.reuse, 0x4, R22 ;  /* 0x0000000414087825 */ /* 0x040fe200078e0216 */
[----:B------:R-:W-:Y:S01]  /*0b60*/  UIADD3 UR4, UPT, UPT, UR4, 0x10, URZ ;  /* 0x0000001004047890 */ /* 0x000fe2000fffe0ff */
[----:B------:R-:W-:Y:S02]  /*0b70*/  IADD3 R20, PT, PT, R20, 0x4, RZ ;  /* 0x0000000414147810 */ /* 0x000fe40007ffe0ff */
[----:B------:R-:W-:-:S05]  /*0b80*/  VIADD R21, R21, 0x4 ;  /* 0x0000000415157836 */ /* 0x000fca0000000000 */
[----:B------:R-:W-:Y:S01]  /*0b90*/  ISETP.NE.AND P0, PT, R21, RZ, PT ;  /* 0x000000ff1500720c */ /* 0x000fe20003f05270 */
[----:B0-----:R3:W-:Y:S04]  /*0ba0*/  STG.E desc[UR8][R8.64+-0x8], R4 ;  /* 0xfffff80408007986 */ /* 0x0017e8000c101908 */
[----:B------:R3:W-:Y:S04]  /*0bb0*/  STG.E desc[UR8][R8.64+-0x4], R5 ;  /* 0xfffffc0508007986 */ /* 0x0007e8000c101908 */
[----:B------:R3:W-:Y:S04]  /*0bc0*/  STG.E desc[UR8][R8.64], R6 ;  /* 0x0000000608007986 */ /* 0x0007e8000c101908 */
[----:B------:R3:W-:Y:S01]  /*0bd0*/  STG.E desc[UR8][R8.64+0x4], R7 ;  /* 0x0000040708007986 */ /* 0x0007e2000c101908 */
[----:B------:R-:W-:Y:S05]  /*0be0*/  @P0 BRA `(.L_x_30) ;  /* 0xfffffffc00d40947 */ /* 0x000fea000383ffff */
.L_x_29:
[----:B------:R-:W-:-:S13]  /*0bf0*/  ISETP.NE.AND P0, PT, R0, RZ, PT ;  /* 0x000000ff0000720c */ /* 0x000fda0003f05270 */
[----:B------:R-:W-:Y:S05]  /*0c00*/  @!P0 EXIT ;  /* 0x000000000000894d */ /* 0x000fea0003800000 */
[----:B0--3--:R-:W0:Y:S01]  /*0c10*/  LDC.64 R4, c[0x0][0x3b8] ;  /* 0x0000ee00ff047b82 */ /* 0x009e220000000a00 */
[----:B------:R-:W-:Y:S01]  /*0c20*/  UIADD3 UR4, UPT, UPT, UR10, 0x10, URZ ;  /* 0x000000100a047890 */ /* 0x000fe2000fffe0ff */
[----:B------:R-:W-:Y:S02]  /*0c30*/  IMAD.MOV R6, RZ, RZ, -R0 ;  /* 0x000000ffff067224 */ /* 0x000fe400078e0a00 */
[----:B------:R-:W-:Y:S01]  /*0c40*/  IMAD.IADD R7, R2, 0x1, R3 ;  /* 0x0000000102077824 */ /* 0x000fe200078e0203 */
[----:B------:R-:W-:-:S06]  /*0c50*/  ULEA UR4, UR11, UR4, 0x18 ;  /* 0x000000040b047291 */ /* 0x000fcc000f8ec0ff */
[----:B------:R-:W-:-:S07]  /*0c60*/  LEA R0, R3, UR4, 0x2 ;  /* 0x0000000403007c11 */ /* 0x000fce000f8e10ff */
.L_x_34:
[----:B---3--:R3:W4:Y:S01]  /*0c70*/  LDS R9, [R0] ;  /* 0x0000000000097984 */ /* 0x0087220000000800 */
[C---:B0-----:R-:W-:Y:S01]  /*0c80*/  IMAD.WIDE R2, R7.reuse, 0x4, R4 ;  /* 0x0000000407027825 */ /* 0x041fe200078e0204 */
[----:B------:R-:W-:-:S03]  /*0c90*/  IADD3 R7, PT, PT, R7, 0x1, RZ ;  /* 0x0000000107077810 */ /* 0x000fc60007ffe0ff */
[----:B------:R-:W-:Y:S02]  /*0ca0*/  VIADD R6, R6, 0x1 ;  /* 0x0000000106067836 */ /* 0x000fe40000000000 */
[----:B---3--:R-:W-:-:S03]  /*0cb0*/  VIADD R0, R0, 0x4 ;  /* 0x0000000400007836 */ /* 0x008fc60000000000 */
[----:B------:R-:W-:Y:S01]  /*0cc0*/  ISETP.NE.AND P0, PT, R6, RZ, PT ;  /* 0x000000ff0600720c */ /* 0x000fe20003f05270 */
[----:B----4-:R3:W-:-:S12]  /*0cd0*/  STG.E desc[UR8][R2.64], R9 ;  /* 0x0000000902007986 */ /* 0x0107d8000c101908 */
[----:B------:R-:W-:Y:S05]  /*0ce0*/  @P0 BRA `(.L_x_34) ;  /* 0xfffffffc00e00947 */ /* 0x000fea000383ffff */
[----:B------:R-:W-:Y:S05]  /*0cf0*/  EXIT ;  /* 0x000000000000794d */ /* 0x000fea0003800000 */
.L_x_35:
        /* <DEDUP_REMOVED lines=16> */
.L_x_59:


//--------------------- .text._Z23bfs_edge_centric_kerneliPKiS0_iPiS1_ --------------------------
	.section	.text._Z23bfs_edge_centric_kerneliPKiS0_iPiS1_,"ax",@progbits
	.align	128
        .global         _Z23bfs_edge_centric_kerneliPKiS0_iPiS1_
        .type           _Z23bfs_edge_centric_kerneliPKiS0_iPiS1_,@function
        .size           _Z23bfs_edge_centric_kerneliPKiS0_iPiS1_,(.L_x_60 - _Z23bfs_edge_centric_kerneliPKiS0_iPiS1_)
        .other          _Z23bfs_edge_centric_kerneliPKiS0_iPiS1_,@"STO_CUDA_ENTRY STV_DEFAULT"
_Z23bfs_edge_centric_kerneliPKiS0_iPiS1_:
.text._Z23bfs_edge_centric_kerneliPKiS0_iPiS1_:
[----:B------:R-:W-:Y:S01]  /*0000*/  LDC R1, c[0x0][0x37c] ;  /* 0x0000df00ff017b82 */ /* 0x000fe20000000800 */
[----:B------:R-:W0:Y:S07]  /*0010*/  S2R R0, SR_TID.X ;  /* 0x0000000000007919 */ /* 0x000e2e0000002100 */
[----:B------:R-:W0:Y:S01]  /*0020*/  S2UR UR4, SR_CTAID.X ;  /* 0x00000000000479c3 */ /* 0x000e220000002500 */
[----:B------:R-:W1:Y:S07]  /*0030*/  LDCU UR5, c[0x0][0x380] ;  /* 0x00007000ff0577ac */ /* 0x000e6e0008000800 */
[----:B------:R-:W0:Y:S02]  /*0040*/  LDC R11, c[0x0][0x360] ;  /* 0x0000d800ff0b7b82 */ /* 0x000e240000000800 */
[----:B0-----:R-:W-:-:S05]  /*0050*/  IMAD R11, R11, UR4, R0 ;  /* 0x000000040b0b7c24 */ /* 0x001fca000f8e0200 */
[----:B-1----:R-:W-:-:S13]  /*0060*/  ISETP.GE.AND P0, PT, R11, UR5, PT ;  /* 0x000000050b007c0c */ /* 0x002fda000bf06270 */
[----:B------:R-:W-:Y:S05]  /*0070*/  @P0 EXIT ;  /* 0x000000000000094d */ /* 0x000fea0003800000 */
[----:B------:R-:W0:Y:S01]  /*0080*/  LDC.64 R4, c[0x0][0x388] ;  /* 0x0000e200ff047b82 */ /* 0x000e220000000a00 */
[----:B------:R-:W1:Y:S07]  /*0090*/  LDCU.64 UR4, c[0x0][0x358] ;  /* 0x00006b00ff0477ac */ /* 0x000e6e0008000a00 */
[----:B------:R-:W2:Y:S08]  /*00a0*/  LDC.64 R8, c[0x0][0x3a0] ;  /* 0x0000e800ff087b82 */ /* 0x000eb00000000a00 */
[----:B------:R-:W3:Y:S01]  /*00b0*/  LDC.64 R6, c[0x0][0x390] ;  /* 0x0000e400ff067b82 */ /* 0x000ee20000000a00 */
[----:B0-----:R-:W-:-:S07]  /*00c0*/  IMAD.WIDE R4, R11, 0x4, R4 ;  /* 0x000000040b047825 */ /* 0x001fce00078e0204 */
[----:B------:R-:W0:Y:S01]  /*00d0*/  LDC R13, c[0x0][0x398] ;  /* 0x0000e600ff0d7b82 */ /* 0x000e220000000800 */
[----:B-1----:R-:W2:Y:S01]  /*00e0*/  LDG.E R3, desc[UR4][R4.64] ;  /* 0x0000000404037981 */ /* 0x002ea2000c1e1900 */
[----:B---3--:R-:W-:-:S06]  /*00f0*/  IMAD.WIDE R6, R11, 0x4, R6 ;  /* 0x000000040b067825 */ /* 0x008fcc00078e0206 */
[----:B------:R-:W3:Y:S01]  /*0100*/  LDG.E R7, desc[UR4][R6.64] ;  /* 0x0000000406077981 */ /* 0x000ee2000c1e1900 */
[----:B--2---:R-:W-:-:S05]  /*0110*/  IMAD.WIDE R2, R3, 0x4, R8 ;  /* 0x0000000403027825 */ /* 0x004fca00078e0208 */
[----:B------:R-:W0:Y:S01]  /*0120*/  LDG.E R0, desc[UR4][R2.64] ;  /* 0x0000000402007981 */ /* 0x000e22000c1e1900 */
[----:B------:R-:W-:Y:S01]  /*0130*/  BSSY.RECONVERGENT B0, `(.L_x_36) ;  /* 0x000000f000007945 */ /* 0x000fe20003800200 */
[----:B---3--:R-:W-:Y:S01]  /*0140*/  IMAD.WIDE R10, R7, 0x4, R8 ;  /* 0x00000004070a7825 */ /* 0x008fe200078e0208 */
[----:B0-----:R-:W-:-:S13]  /*0150*/  ISETP.NE.AND P0, PT, R0, R13, PT ;  /* 0x0000000d0000720c */ /* 0x001fda0003f05270 */
[----:B------:R-:W-:Y:S05]  /*0160*/  @P0 BRA `(.L_x_37) ;  /* 0x00000000002c0947 */ /* 0x000fea0003800000 */
[----:B------:R-:W-:-:S05]  /*0170*/  IMAD.WIDE R4, R7, 0x4, R8 ;  /* 0x0000000407047825 */ /* 0x000fca00078e0208 */
[----:B------:R-:W2:Y:S02]  /*0180*/  LDG.E R0, desc[UR4][R4.64] ;  /* 0x0000000404007981 */ /* 0x000ea4000c1e1900 */
[----:B--2---:R-:W-:-:S13]  /*0190*/  ISETP.NE.AND P0, PT, R0, 0x3f3f3f3f, PT ;  /* 0x3f3f3f3f0000780c */ /* 0x004fda0003f05270 */
[----:B------:R-:W-:Y:S05]  /*01a0*/  @P0 BRA `(.L_x_37) ;  /* 0x00000000001c0947 */ /* 0x000fea0003800000 */
[----:B------:R-:W-:Y:S02]  /*01b0*/  VIADD R9, R13, 0x1 ;  /* 0x000000010d097836 */ /* 0x000fe40000000000 */
[----:B------:R-:W-:-:S05]  /*01c0*/  IMAD.MOV.U32 R8, RZ, RZ, 0x3f3f3f3f ;  /* 0x3f3f3f3fff087424 */ /* 0x000fca00078e00ff */
[----:B------:R-:W2:Y:S02]  /*01d0*/  ATOMG.E.CAS.STRONG.GPU PT, R4, [R4], R8, R9 ;  /* 0x00000008040473a9 */ /* 0x000ea400001ee109 */
[----:B--2---:R-:W-:-:S13]  /*01e0*/  ISETP.NE.AND P0, PT, R4, 0x3f3f3f3f, PT ;  /* 0x3f3f3f3f0400780c */ /* 0x004fda0003f05270 */
[----:B------:R-:W0:Y:S01]  /*01f0*/  @!P0 LDC.64 R6, c[0x0][0x3a8] ;  /* 0x0000ea00ff068b82 */ /* 0x000e220000000a00 */
[----:B------:R-:W-:-:S05]  /*0200*/  @!P0 MOV R15, 0x1 ;  /* 0x00000001000f8802 */ /* 0x000fca0000000f00 */
[----:B0-----:R0:W-:Y:S02]  /*0210*/  @!P0 STG.E desc[UR4][R6.64], R15 ;  /* 0x0000000f06008986 */ /* 0x0011e4000c101904 */
.L_x_37:
[----:B------:R-:W-:Y:S05]  /*0220*/  BSYNC.RECONVERGENT B0 ;  /* 0x0000000000007941 */ /* 0x000fea0003800200 */
.L_x_36:
[----:B------:R-:W2:Y:S02]  /*0230*/  LDG.E R10, desc[UR4][R10.64] ;  /* 0x000000040a0a7981 */ /* 0x000ea4000c1e1900 */
[----:B--2---:R-:W-:-:S13]  /*0240*/  ISETP.NE.AND P0, PT, R10, R13, PT ;  /* 0x0000000d0a00720c */ /* 0x004fda0003f05270 */
[----:B------:R-:W-:Y:S05]  /*0250*/  @P0 EXIT ;  /* 0x000000000000094d */ /* 0x000fea0003800000 */
[----:B------:R-:W2:Y:S02]  /*0260*/  LDG.E R0, desc[UR4][R2.64] ;  /* 0x0000000402007981 */ /* 0x000ea4000c1e1900 */
[----:B--2---:R-:W-:-:S13]  /*0270*/  ISETP.NE.AND P0, PT, R0, 0x3f3f3f3f, PT ;  /* 0x3f3f3f3f0000780c */ /* 0x004fda0003f05270 */
[----:B------:R-:W-:Y:S05]  /*0280*/  @P0 EXIT ;  /* 0x000000000000094d */ /* 0x000fea0003800000 */
[----:B------:R-:W-:Y:S02]  /*0290*/  HFMA2 R12, -RZ, RZ, 1.8115234375, 1.8115234375 ;  /* 0x3f3f3f3fff0c7431 */ /* 0x000fe400000001ff */
[----:B------:R-:W-:-:S05]  /*02a0*/  VIADD R13, R13, 0x1 ;  /* 0x000000010d0d7836 */ /* 0x000fca0000000000 */
[----:B------:R-:W2:Y:S02]  /*02b0*/  ATOMG.E.CAS.STRONG.GPU PT, R2, [R2], R12, R13 ;  /* 0x0000000c020273a9 */ /* 0x000ea400001ee10d */
[----:B--2---:R-:W-:-:S13]  /*02c0*/  ISETP.NE.AND P0, PT, R2, 0x3f3f3f3f, PT ;  /* 0x3f3f3f3f0200780c */ /* 0x004fda0003f05270 */
[----:B------:R-:W-:Y:S05]  /*02d0*/  @P0 EXIT ;  /* 0x000000000000094d */ /* 0x000fea0003800000 */
[----:B------:R-:W1:Y:S01]  /*02e0*/  LDC.64 R2, c[0x0][0x3a8] ;  /* 0x0000ea00ff027b82 */ /* 0x000e620000000a00 */
[----:B------:R-:W-:-:S05]  /*02f0*/  MOV R5, 0x1 ;  /* 0x0000000100057802 */ /* 0x000fca0000000f00 */
[----:B-1----:R-:W-:Y:S01]  /*0300*/  STG.E desc[UR4][R2.64], R5 ;  /* 0x0000000502007986 */ /* 0x002fe2000c101904 */
[----:B------:R-:W-:Y:S05]  /*0310*/  EXIT ;  /* 0x000000000000794d */ /* 0x000fea0003800000 */
.L_x_38:
        /* <DEDUP_REMOVED lines=14> */
.L_x_60:


//--------------------- .text._Z20bfs_bottom_up_kerneliPKiS0_iPiS1_ --------------------------
	.section	.text._Z20bfs_bottom_up_kerneliPKiS0_iPiS1_,"ax",@progbits
	.align	128
        .global         _Z20bfs_bottom_up_kerneliPKiS0_iPiS1_
        .type           _Z20bfs_bottom_up_kerneliPKiS0_iPiS1_,@function
        .size           _Z20bfs_bottom_up_kerneliPKiS0_iPiS1_,(.L_x_61 - _Z20bfs_bottom_up_kerneliPKiS0_iPiS1_)
        .other          _Z20bfs_bottom_up_kerneliPKiS0_iPiS1_,@"STO_CUDA_ENTRY STV_DEFAULT"
_Z20bfs_bottom_up_kerneliPKiS0_iPiS1_:
.text._Z20bfs_bottom_up_kerneliPKiS0_iPiS1_:
        /* <DEDUP_REMOVED lines=9> */
[----:B------:R-:W1:Y:S01]  /*0090*/  LDCU.64 UR4, c[0x0][0x358] ;  /* 0x00006b00ff0477ac */ /* 0x000e620008000a00 */
[----:B0-----:R-:W-:-:S05]  /*00a0*/  IMAD.WIDE R2, R9, 0x4, R6 ;  /* 0x0000000409027825 */ /* 0x001fca00078e0206 */
[----:B-1----:R-:W2:Y:S02]  /*00b0*/  LDG.E R0, desc[UR4][R2.64] ;  /* 0x0000000402007981 */ /* 0x002ea4000c1e1900 */
[----:B--2---:R-:W-:-:S13]  /*00c0*/  ISETP.NE.AND P0, PT, R0, 0x3f3f3f3f, PT ;  /* 0x3f3f3f3f0000780c */ /* 0x004fda0003f05270 */
[----:B------:R-:W-:Y:S05]  /*00d0*/  @P0 EXIT ;  /* 0x000000000000094d */ /* 0x000fea0003800000 */
[----:B------:R-:W0:Y:S02]  /*00e0*/  LDC.64 R4, c[0x0][0x388] ;  /* 0x0000e200ff047b82 */ /* 0x000e240000000a00 */
[----:B0-----:R-:W-:-:S05]  /*00f0*/  IMAD.WIDE R4, R9, 0x4, R4 ;  /* 0x0000000409047825 */ /* 0x001fca00078e0204 */
[----:B------:R-:W2:Y:S04]  /*0100*/  LDG.E R0, desc[UR4][R4.64] ;  /* 0x0000000404007981 */ /* 0x000ea8000c1e1900 */
[----:B------:R-:W2:Y:S02]  /*0110*/  LDG.E R13, desc[UR4][R4.64+0x4] ;  /* 0x00000404040d7981 */ /* 0x000ea4000c1e1900 */
[----:B--2---:R-:W-:-:S13]  /*0120*/  ISETP.GE.AND P0, PT, R0, R13, PT ;  /* 0x0000000d0000720c */ /* 0x004fda0003f06270 */
[----:B------:R-:W-:Y:S05]  /*0130*/  @P0 EXIT ;  /* 0x000000000000094d */ /* 0x000fea0003800000 */
[----:B------:R-:W0:Y:S01]  /*0140*/  LDC.64 R4, c[0x0][0x390] ;  /* 0x0000e400ff047b82 */ /* 0x000e220000000a00 */
[----:B------:R-:W1:Y:S07]  /*0150*/  LDCU UR6, c[0x0][0x398] ;  /* 0x00007300ff0677ac */ /* 0x000e6e0008000800 */
[----:B------:R-:W2:Y:S08]  /*0160*/  LDC.64 R8, c[0x0][0x390] ;  /* 0x0000e400ff087b82 */ /* 0x000eb00000000a00 */
[----:B------:R-:W3:Y:S01]  /*0170*/  LDC.64 R10, c[0x0][0x3a0] ;  /* 0x0000e800ff0a7b82 */ /* 0x000ee20000000a00 */
[----:B0-----:R-:W-:-:S06]  /*0180*/  IMAD.WIDE R4, R0, 0x4, R4 ;  /* 0x0000000400047825 */ /* 0x001fcc00078e0204 */
[----:B------:R-:W4:Y:S02]  /*0190*/  LDG.E R5, desc[UR4][R4.64] ;  /* 0x0000000404057981 */ /* 0x000f24000c1e1900 */
[----:B----4-:R-:W-:-:S06]  /*01a0*/  IMAD.WIDE R6, R5, 0x4, R6 ;  /* 0x0000000405067825 */ /* 0x010fcc00078e0206 */
[----:B------:R-:W4:Y:S01]  /*01b0*/  LDG.E R6, desc[UR4][R6.64] ;  /* 0x0000000406067981 */ /* 0x000f22000c1e1900 */
[----:B-1----:R-:W-:Y:S01]  /*01c0*/  MOV R15, UR6 ;  /* 0x00000006000f7c02 */ /* 0x002fe20008000f00 */
[----:B------:R-:W0:Y:S01]  /*01d0*/  LDCU UR6, c[0x0][0x398] ;  /* 0x00007300ff0677ac */ /* 0x000e220008000800 */
[----:B------:R-:W-:Y:S02]  /*01e0*/  BSSY.RECONVERGENT B0, `(.L_x_39) ;  /* 0x000000d000007945 */ /* 0x000fe40003800200 */
[----:B----4-:R-:W-:-:S13]  /*01f0*/  ISETP.NE.AND P0, PT, R6, R15, PT ;  /* 0x0000000f0600720c */ /* 0x010fda0003f05270 */
[----:B0-23--:R-:W-:Y:S05]  /*0200*/  @!P0 BRA `(.L_x_40) ;  /* 0x0000000000288947 */ /* 0x00dfea0003800000 */
.L_x_41:
[----:B------:R-:W-:-:S04]  /*0210*/  IADD3 R0, PT, PT, R0, 0x1, RZ ;  /* 0x0000000100007810 */ /* 0x000fc80007ffe0ff */
[----:B------:R-:W-:-:S13]  /*0220*/  ISETP.NE.AND P0, PT, R0, R13, PT ;  /* 0x0000000d0000720c */ /* 0x000fda0003f05270 */
[----:B------:R-:W-:Y:S05]  /*0230*/  @!P0 EXIT ;  /* 0x000000000000894d */ /* 0x000fea0003800000 */
[----:B------:R-:W-:-:S05]  /*0240*/  IMAD.WIDE R6, R0, 0x4, R8 ;  /* 0x0000000400067825 */ /* 0x000fca00078e0208 */
[----:B------:R-:W2:Y:S02]  /*0250*/  LDG.E R5, desc[UR4][R6.64] ;  /* 0x0000000406057981 */ /* 0x000ea4000c1e1900 */
[----:B--2---:R-:W-:-:S06]  /*0260*/  IMAD.WIDE R4, R5, 0x4, R10 ;  /* 0x0000000405047825 */ /* 0x004fcc00078e020a */
[----:B------:R-:W2:Y:S01]  /*0270*/  LDG.E R4, desc[UR4][R4.64] ;  /* 0x0000000404047981 */ /* 0x000ea2000c1e1900 */
[----:B------:R-:W-:-:S05]  /*0280*/  IMAD.U32 R15, RZ, RZ, UR6 ;  /* 0x00000006ff0f7e24 */ /* 0x000fca000f8e00ff */
[----:B--2---:R-:W-:-:S13]  /*0290*/  ISETP.NE.AND P0, PT, R4, R15, PT ;  /* 0x0000000f0400720c */ /* 0x004fda0003f05270 */
[----:B------:R-:W-:Y:S05]  /*02a0*/  @P0 BRA `(.L_x_41) ;  /* 0xfffffffc00d80947 */ /* 0x000fea000383ffff */
.L_x_40:
[----:B------:R-:W-:Y:S05]  /*02b0*/  BSYNC.RECONVERGENT B0 ;  /* 0x0000000000007941 */ /* 0x000fea0003800200 */
.L_x_39:
[----:B------:R-:W0:Y:S01]  /*02c0*/  LDC.64 R4, c[0x0][0x3a8] ;  /* 0x0000ea00ff047b82 */ /* 0x000e220000000a00 */
[----:B------:R-:W-:Y:S01]  /*02d0*/  IADD3 R7, PT, PT, R15, 0x1, RZ ;  /* 0x000000010f077810 */ /* 0x000fe20007ffe0ff */
[----:B------:R-:W-:-:S04]  /*02e0*/  IMAD.MOV.U32 R9, RZ, RZ, 0x1 ;  /* 0x00000001ff097424 */ /* 0x000fc800078e00ff */
[----:B------:R-:W-:Y:S04]  /*02f0*/  STG.E desc[UR4][R2.64], R7 ;  /* 0x0000000702007986 */ /* 0x000fe8000c101904 */
[----:B0-----:R-:W-:Y:S01]  /*0300*/  STG.E desc[UR4][R4.64], R9 ;  /* 0x0000000904007986 */ /* 0x001fe2000c101904 */
[----:B------:R-:W-:Y:S05]  /*0310*/  EXIT ;  /* 0x000000000000794d */ /* 0x000fea0003800000 */
.L_x_42:
        /* <DEDUP_REMOVED lines=14> */
.L_x_61:


//--------------------- .text._Z19bfs_top_down_kerneliPKiS0_iPiS0_iS1_S1_ --------------------------
	.section	.text._Z19bfs_top_down_kerneliPKiS0_iPiS0_iS1_S1_,"ax",@progbits
	.align	128
        .global         _Z19bfs_top_down_kerneliPKiS0_iPiS0_iS1_S1_
        .type           _Z19bfs_top_down_kerneliPKiS0_iPiS0_iS1_S1_,@function
        .size           _Z19bfs_top_down_kerneliPKiS0_iPiS0_iS1_S1_,(.L_x_62 - _Z19bfs_top_down_kerneliPKiS0_iPiS0_iS1_S1_)
        .other          _Z19bfs_top_down_kerneliPKiS0_iPiS0_iS1_S1_,@"STO_CUDA_ENTRY STV_DEFAULT"
_Z19bfs_top_down_kerneliPKiS0_iPiS0_iS1_S1_:
.text._Z19bfs_top_down_kerneliPKiS0_iPiS0_iS1_S1_:
        /* <DEDUP_REMOVED lines=10> */
[----:B0-----:R-:W-:-:S06]  /*00a0*/  IMAD.WIDE R2, R5, 0x4, R2 ;  /* 0x0000000405027825 */ /* 0x001fcc00078e0202 */
[----:B------:R-:W0:Y:S01]  /*00b0*/  LDC.64 R4, c[0x0][0x388] ;  /* 0x0000e200ff047b82 */ /* 0x000e220000000a00 */
[----:B-1----:R-:W0:Y:S02]  /*00c0*/  LDG.E R3, desc[UR6][R2.64] ;  /* 0x0000000602037981 */ /* 0x002e24000c1e1900 */
[----:B0-----:R-:W-:-:S05]  /*00d0*/  IMAD.WIDE R4, R3, 0x4, R4 ;  /* 0x0000000403047825 */ /* 0x001fca00078e0204 */
[----:B------:R-:W2:Y:S04]  /*00e0*/  LDG.E R10, desc[UR6][R4.64] ;  /* 0x00000006040a7981 */ /* 0x000ea8000c1e1900 */
[----:B------:R-:W2:Y:S02]  /*00f0*/  LDG.E R11, desc[UR6][R4.64+0x4] ;  /* 0x00000406040b7981 */ /* 0x000ea4000c1e1900 */
[----:B--2---:R-:W-:-:S13]  /*0100*/  ISETP.GE.AND P0, PT, R10, R11, PT ;  /* 0x0000000b0a00720c */ /* 0x004fda0003f06270 */
[----:B------:R-:W-:Y:S05]  /*0110*/  @P0 EXIT ;  /* 0x000000000000094d */ /* 0x000fea0003800000 */
[----:B------:R-:W0:Y:S01]  /*0120*/  LDC R3, c[0x0][0x398] ;  /* 0x0000e600ff037b82 */ /* 0x000e220000000800 */
[--C-:B------:R-:W-:Y:S01]  /*0130*/  IMAD.IADD R0, R11, 0x1, -R10.reuse ;  /* 0x000000010b007824 */ /* 0x100fe200078e0a0a */
[----:B------:R-:W-:Y:S04]  /*0140*/  BSSY.RECONVERGENT B0, `(.L_x_43) ;  /* 0x0000025000007945 */ /* 0x000fe80003800200 */
[----:B------:R-:W-:Y:S01]  /*0150*/  LOP3.LUT P0, R12, R0, 0x3, RZ, 0xc0, !PT ;  /* 0x00000003000c7812 */ /* 0x000fe2000780c0ff */
[----:B------:R-:W-:Y:S01]  /*0160*/  IMAD.MOV.U32 R0, RZ, RZ, R10 ;  /* 0x000000ffff007224 */ /* 0x000fe200078e000a */
[----:B0-----:R-:W-:-:S11]  /*0170*/  IADD3 R3, PT, PT, R3, 0x1, RZ ;  /* 0x0000000103037810 */ /* 0x001fd60007ffe0ff */
[----:B------:R-:W-:Y:S05]  /*0180*/  @!P0 BRA `(.L_x_44) ;  /* 0x0000000000808947 */ /* 0x000fea0003800000 */
[----:B------:R-:W0:Y:S01]  /*0190*/  LDC.64 R4, c[0x0][0x3b8] ;  /* 0x0000ee00ff047b82 */ /* 0x000e220000000a00 */
[----:B------:R-:W-:Y:S02]  /*01a0*/  IMAD.MOV R12, RZ, RZ, -R12 ;  /* 0x000000ffff0c7224 */ /* 0x000fe400078e0a0c */
[----:B------:R-:W-:-:S05]  /*01b0*/  IMAD.MOV.U32 R0, RZ, RZ, R10 ;  /* 0x000000ffff007224 */ /* 0x000fca00078e000a */
[----:B------:R-:W1:Y:S08]  /*01c0*/  LDC.64 R6, c[0x0][0x3a0] ;  /* 0x0000e800ff067b82 */ /* 0x000e700000000a00 */
[----:B------:R-:W2:Y:S02]  /*01d0*/  LDC.64 R8, c[0x0][0x390] ;  /* 0x0000e400ff087b82 */ /* 0x000ea40000000a00 */
.L_x_47:
[----:B--2---:R-:W-:-:S05]  /*01e0*/  IMAD.WIDE R14, R0, 0x4, R8 ;  /* 0x00000004000e7825 */ /* 0x004fca00078e0208 */
[----:B-1----:R-:W1:Y:S01]  /*01f0*/  LDG.E R19, desc[UR6][R14.64] ;  /* 0x000000060e137981 */ /* 0x002e62000c1e1900 */
[----:B------:R-:W-:Y:S02]  /*0200*/  HFMA2 R2, -RZ, RZ, 1.8115234375, 1.8115234375 ;  /* 0x3f3f3f3fff027431 */ /* 0x000fe400000001ff */
[----:B-1----:R-:W-:-:S05]  /*0210*/  IMAD.WIDE R16, R19, 0x4, R6 ;  /* 0x0000000413107825 */ /* 0x002fca00078e0206 */
[----:B------:R-:W2:Y:S01]  /*0220*/  ATOMG.E.CAS.STRONG.GPU PT, R2, [R16], R2, R3 ;  /* 0x00000002100273a9 */ /* 0x000ea200001ee103 */
[----:B------:R-:W-:Y:S01]  /*0230*/  VIADD R12, R12, 0x1 ;  /* 0x000000010c0c7836 */ /* 0x000fe20000000000 */
[----:B------:R-:W-:Y:S04]  /*0240*/  BSSY.RECONVERGENT B1, `(.L_x_45) ;  /* 0x0000012000017945 */ /* 0x000fe80003800200 */
[----:B------:R-:W-:Y:S02]  /*0250*/  ISETP.NE.AND P0, PT, R12, RZ, PT ;  /* 0x000000ff0c00720c */ /* 0x000fe40003f05270 */
[----:B--2---:R-:W-:-:S13]  /*0260*/  ISETP.NE.AND P1, PT, R2, 0x3f3f3f3f, PT ;  /* 0x3f3f3f3f0200780c */ /* 0x004fda0003f25270 */
[----:B------:R-:W-:Y:S05]  /*0270*/  @P1 BRA `(.L_x_46) ;  /* 0x0000000000381947 */ /* 0x000fea0003800000 */
[----:B------:R-:W1:Y:S01]  /*0280*/  S2R R17, SR_LANEID ;  /* 0x0000000000117919 */ /* 0x000e620000000000 */
[----:B------:R-:W-:Y:S01]  /*0290*/  VOTEU.ANY UR4, UPT, PT ;  /* 0x0000000000047886 */ /* 0x000fe200038e0100 */
[----:B------:R-:W2:Y:S01]  /*02a0*/  LDC.64 R14, c[0x0][0x3c0] ;  /* 0x0000f000ff0e7b82 */ /* 0x000ea20000000a00 */
[----:B------:R-:W1:Y:S08]  /*02b0*/  FLO.U32 R2, UR4 ;  /* 0x0000000400027d00 */ /* 0x000e7000080e0000 */
[----:B------:R-:W2:Y:S01]  /*02c0*/  POPC R13, UR4 ;  /* 0x00000004000d7d09 */ /* 0x000ea20008000000 */
[----:B-1----:R-:W-:-:S13]  /*02d0*/  ISETP.EQ.U32.AND P1, PT, R2, R17, PT ;  /* 0x000000110200720c */ /* 0x002fda0003f22070 */
[----:B--2---:R-:W2:Y:S01]  /*02e0*/  @P1 ATOMG.E.ADD.STRONG.GPU PT, R13, desc[UR6][R14.64], R13 ;  /* 0x8000000d0e0d19a8 */ /* 0x004ea200081ef106 */
[----:B------:R-:W1:Y:S02]  /*02f0*/  S2R R16, SR_LTMASK ;  /* 0x0000000000107919 */ /* 0x000e640000003900 */
[----:B-1----:R-:W-:-:S06]  /*0300*/  LOP3.LUT R18, R16, UR4, RZ, 0xc0, !PT ;  /* 0x0000000410127c12 */ /* 0x002fcc000f8ec0ff */
[----:B------:R-:W1:Y:S01]  /*0310*/  POPC R18, R18 ;  /* 0x0000001200127309 */ /* 0x000e620000000000 */
[----:B--2---:R-:W1:Y:S02]  /*0320*/  SHFL.IDX PT, R17, R13, R2, 0x1f ;  /* 0x00001f020d117589 */ /* 0x004e6400000e0000 */
[----:B-1----:R-:W-:-:S04]  /*0330*/  IMAD.IADD R17, R17, 0x1, R18 ;  /* 0x0000000111117824 */ /* 0x002fc800078e0212 */
[----:B0-----:R-:W-:-:S05]  /*0340*/  IMAD.WIDE R16, R17, 0x4, R4 ;  /* 0x0000000411107825 */ /* 0x001fca00078e0204 */
[----:B------:R1:W-:Y:S02]  /*0350*/  STG.E desc[UR6][R16.64], R19 ;  /* 0x0000001310007986 */ /* 0x0003e4000c101906 */
.L_x_46:
[----:B------:R-:W-:Y:S05]  /*0360*/  BSYNC.RECONVERGENT B1 ;  /* 0x0000000000017941 */ /* 0x000fea0003800200 */
.L_x_45:
[----:B------:R-:W-:Y:S01]  /*0370*/  IADD3 R0, PT, PT, R0, 0x1, RZ ;  /* 0x0000000100007810 */ /* 0x000fe20007ffe0ff */
[----:B------:R-:W-:Y:S06]  /*0380*/  @P0 BRA `(.L_x_47) ;  /* 0xfffffffc00940947 */ /* 0x000fec000383ffff */
.L_x_44:
[----:B------:R-:W-:Y:S05]  /*0390*/  BSYNC.RECONVERGENT B0 ;  /* 0x0000000000007941 */ /* 0x000fea0003800200 */
.L_x_43:
[----:B------:R-:W-:-:S05]  /*03a0*/  IMAD.IADD R2, R10, 0x1, -R11 ;  /* 0x000000010a027824 */ /* 0x000fca00078e0a0b */
[----:B------:R-:W-:-:S13]  /*03b0*/  ISETP.GT.U32.AND P0, PT, R2, -0x4, PT ;  /* 0xfffffffc0200780c */ /* 0x000fda0003f04070 */
[----:B------:R-:W-:Y:S05]  /*03c0*/  @P0 EXIT ;  /* 0x000000000000094d */ /* 0x000fea0003800000 */
[----:B0-----:R-:W0:Y:S01]  /*03d0*/  LDC.64 R4, c[0x0][0x3b8] ;  /* 0x0000ee00ff047b82 */ /* 0x001e220000000a00 */
[----:B------:R-:W2:Y:S01]  /*03e0*/  LDCU.64 UR4, c[0x0][0x390] ;  /* 0x00007200ff0477ac */ /* 0x000ea20008000a00 */
[----:B------:R-:W-:-:S06]  /*03f0*/  IADD3 R2, PT, PT, -R11, R0, RZ ;  /* 0x000000000b027210 */ /* 0x000fcc0007ffe1ff */
[----:B------:R-:W3:Y:S01]  /*0400*/  LDC.64 R6, c[0x0][0x3a0] ;  /* 0x0000e800ff067b82 */ /* 0x000ee20000000a00 */
[----:B--2---:R-:W-:-:S04]  /*0410*/  UIADD3 UR4, UP0, UPT, UR4, 0x8, URZ ;  /* 0x0000000804047890 */ /* 0x004fc8000ff1e0ff */
[----:B------:R-:W-:-:S12]  /*0420*/  UIADD3.X UR5, UPT, UPT, URZ, UR5, URZ, UP0, !UPT ;  /* 0x00000005ff057290 */ /* 0x000fd800087fe4ff */
.L_x_56:
[----:B-1----:R-:W-:Y:S01]  /*0430*/  MOV R9, UR5 ;  /* 0x0000000500097c02 */ /* 0x002fe20008000f00 */
[----:B------:R-:W-:-:S04]  /*0440*/  IMAD.U32 R8, RZ, RZ, UR4 ;  /* 0x00000004ff087e24 */ /* 0x000fc8000f8e00ff */
[----:B------:R-:W-:-:S05]  /*0450*/  IMAD.WIDE R8, R0, 0x4, R8 ;  /* 0x0000000400087825 */ /* 0x000fca00078e0208 */
[----:B-1----:R-:W3:Y:S01]  /*0460*/  LDG.E R17, desc[UR6][R8.64+-0x8] ;  /* 0xfffff80608117981 */ /* 0x002ee2000c1e1900 */
[----:B------:R-:W-:Y:S01]  /*0470*/  IMAD.MOV.U32 R12, RZ, RZ, 0x3f3f3f3f ;  /* 0x3f3f3f3fff0c7424 */ /* 0x000fe200078e00ff */
[----:B------:R-:W-:Y:S01]  /*0480*/  MOV R13, R3 ;  /* 0x00000003000d7202 */ /* 0x000fe20000000f00 */
[----:B---3--:R-:W-:-:S06]  /*0490*/  IMAD.WIDE R10, R17, 0x4, R6 ;  /* 0x00000004110a7825 */ /* 0x008fcc00078e0206 */
[----:B------:R-:W2:Y:S01]  /*04a0*/  ATOMG.E.CAS.STRONG.GPU PT, R10, [R10], R12, R13 ;  /* 0x0000000c0a0a73a9 */ /* 0x000ea200001ee10d */
[----:B------:R-:W-:Y:S01]  /*04b0*/  BSSY.RECONVERGENT B0, `(.L_x_48) ;  /* 0x0000011000007945 */ /* 0x000fe20003800200 */
        /* <DEDUP_REMOVED lines=16> */
.L_x_49:
[----:B------:R-:W-:Y:S05]  /*05c0*/  BSYNC.RECONVERGENT B0 ;  /* 0x0000000000007941 */ /* 0x000fea0003800200 */
.L_x_48:
[----:B-1----:R-:W2:Y:S01]  /*05d0*/  LDG.E R17, desc[UR6][R8.64+-0x4] ;  /* 0xfffffc0608117981 */ /* 0x002ea2000c1e1900 */
[----:B------:R-:W-:Y:S02]  /*05e0*/  HFMA2 R12, -RZ, RZ, 1.8115234375, 1.8115234375 ;  /* 0x3f3f3f3fff0c7431 */ /* 0x000fe400000001ff */
[----:B------:R-:W-:Y:S02]  /*05f0*/  IMAD.MOV.U32 R13, RZ, RZ, R3 ;  /* 0x000000ffff0d7224 */ /* 0x000fe400078e0003 */
[----:B--2---:R-:W-:-:S06]  /*0600*/  IMAD.WIDE R10, R17, 0x4, R6 ;  /* 0x00000004110a7825 */ /* 0x004fcc00078e0206 */
        /* <DEDUP_REMOVED lines=15> */
[----:B-1----:R-:W-:-:S05]  /*0700*/  IADD3 R11, PT, PT, R11, R16, RZ ;  /* 0x000000100b0b7210 */ /* 0x002fca0007ffe0ff */
[----:B0-----:R-:W-:-:S05]  /*0710*/  IMAD.WIDE R10, R11, 0x4, R4 ;  /* 0x000000040b0a7825 */ /* 0x001fca00078e0204 */
[----:B------:R1:W-:Y:S02]  /*0720*/  STG.E desc[UR6][R10.64], R17 ;  /* 0x000000110a007986 */ /* 0x0003e4000c101906 */
.L_x_51:
[----:B------:R-:W-:Y:S05]  /*0730*/  BSYNC.RECONVERGENT B0 ;  /* 0x0000000000007941 */ /* 0x000fea0003800200 */
.L_x_50:
[----:B-1----:R-:W2:Y:S01]  /*0740*/  LDG.E R17, desc[UR6][R8.64] ;  /* 0x0000000608117981 */ /* 0x002ea2000c1e1900 */
[----:B------:R-:W-:Y:S01]  /*0750*/  IMAD.MOV.U32 R12, RZ, RZ, 0x3f3f3f3f ;  /* 0x3f3f3f3fff0c7424 */ /* 0x000fe200078e00ff */
[----:B------:R-:W-:Y:S01]  /*0760*/  MOV R13, R3 ;  /* 0x00000003000d7202 */ /* 0x000fe20000000f00 */
        /* <DEDUP_REMOVED lines=19> */
.L_x_53:
[----:B------:R-:W-:Y:S05]  /*08a0*/  BSYNC.RECONVERGENT B0 ;  /* 0x0000000000007941 */ /* 0x000fea0003800200 */
.L_x_52:
[----:B------:R-:W1:Y:S01]  /*08b0*/  LDG.E R15, desc[UR6][R8.64+0x4] ;  /* 0x00000406080f7981 */ /* 0x000e62000c1e1900 */
[----:B------:R-:W-:Y:S02]  /*08c0*/  HFMA2 R12, -RZ, RZ, 1.8115234375, 1.8115234375 ;  /* 0x3f3f3f3fff0c7431 */ /* 0x000fe400000001ff */
[----:B------:R-:W-:Y:S02]  /*08d0*/  IMAD.MOV.U32 R13, RZ, RZ, R3 ;  /* 0x000000ffff0d7224 */ /* 0x000fe400078e0003 */
[----:B-1----:R-:W-:-:S06]  /*08e0*/  IMAD.WIDE R10, R15, 0x4, R6 ;  /* 0x000000040f0a7825 */ /* 0x002fcc00078e0206 */
[----:B------:R-:W2:Y:S01]  /*08f0*/  ATOMG.E.CAS.STRONG.GPU PT, R10, [R10], R12, R13 ;  /* 0x0000000c0a0a73a9 */ /* 0x000ea200001ee10d */
[----:B------:R-:W-:Y:S01]  /*0900*/  IADD3 R2, PT, PT, R2, 0x4, RZ ;  /* 0x0000000402027810 */ /* 0x000fe20007ffe0ff */
[----:B------:R-:W-:Y:S03]  /*0910*/  BSSY.RECONVERGENT B0, `(.L_x_54) ;  /* 0x0000012000007945 */ /* 0x000fe60003800200 */
        /* <DEDUP_REMOVED lines=17> */
.L_x_55:
[----:B------:R-:W-:Y:S05]  /*0a30*/  BSYNC.RECONVERGENT B0 ;  /* 0x0000000000007941 */ /* 0x000fea0003800200 */
.L_x_54:
[----:B------:R-:W-:Y:S01]  /*0a40*/  IADD3 R0, PT, PT, R0, 0x4, RZ ;  /* 0x0000000400007810 */ /* 0x000fe20007ffe0ff */
[----:B------:R-:W-:Y:S06]  /*0a50*/  @P0 BRA `(.L_x_56) ;  /* 0xfffffff800740947 */ /* 0x000fec000383ffff */
[----:B------:R-:W-:Y:S05]  /*0a60*/  EXIT ;  /* 0x000000000000794d */ /* 0x000fea0003800000 */
.L_x_57:
        /* <DEDUP_REMOVED lines=9> */
.L_x_62:


//--------------------- .nv.shared._Z33bfs_optimized_single_block_kerneliPKiS0_Pii --------------------------
	.section	.nv.shared._Z33bfs_optimized_single_block_kerneliPKiS0_Pii,"aw",@nobits
	.sectionflags	@""
	.align	16
.nv.shared._Z33bfs_optimized_single_block_kerneliPKiS0_Pii:
	.zero		9232


//--------------------- .nv.shared.reserved.0     --------------------------
	.section	.nv.shared.reserved.0,"aw",@nobits
	.weak		__nv_reservedSMEM_offset_0_alias
	.size		__nv_reservedSMEM_offset_0_alias, 0, 64
	.other		__nv_reservedSMEM_offset_0_alias,@"STO_CUDA_RESERVED_SHARED STV_DEFAULT"
__nv_reservedSMEM_offset_0_alias:
	.zero		0
	.zero		64


//--------------------- .nv.shared._Z20bfs_optimized_kerneliPKiS0_iPiS0_iS1_S1_ --------------------------
	.section	.nv.shared._Z20bfs_optimized_kerneliPKiS0_iPiS0_iS1_S1_,"aw",@nobits
	.sectionflags	@""
	.align	16
.nv.shared._Z20bfs_optimized_kerneliPKiS0_iPiS0_iS1_S1_:
	.zero		1040


//--------------------- .nv.shared._Z23bfs_edge_centric_kerneliPKiS0_iPiS1_ --------------------------
	.section	.nv.shared._Z23bfs_edge_centric_kerneliPKiS0_iPiS1_,"aw",@nobits
	.sectionflags	@""
	.align	16
	.zero		1024


//--------------------- .nv.shared._Z20bfs_bottom_up_kerneliPKiS0_iPiS1_ --------------------------
	.section	.nv.shared._Z20bfs_bottom_up_kerneliPKiS0_iPiS1_,"aw",@nobits
	.sectionflags	@""
	.align	16
	.zero		1024


//--------------------- .nv.shared._Z19bfs_top_down_kerneliPKiS0_iPiS0_iS1_S1_ --------------------------
	.section	.nv.shared._Z19bfs_top_down_kerneliPKiS0_iPiS0_iS1_S1_,"aw",@nobits
	.sectionflags	@""
	.align	16
	.zero		1024


//--------------------- .nv.constant0._Z33bfs_optimized_single_block_kerneliPKiS0_Pii --------------------------
	.section	.nv.constant0._Z33bfs_optimized_single_block_kerneliPKiS0_Pii,"a",@progbits
	.sectionflags	@""
	.align	4
.nv.constant0._Z33bfs_optimized_single_block_kerneliPKiS0_Pii:
	.zero		932


//--------------------- .nv.constant0._Z20bfs_optimized_kerneliPKiS0_iPiS0_iS1_S1_ --------------------------
	.section	.nv.constant0._Z20bfs_optimized_kerneliPKiS0_iPiS0_iS1_S1_,"a",@progbits
	.sectionflags	@""
	.align	4
.nv.constant0._Z20bfs_optimized_kerneliPKiS0_iPiS0_iS1_S1_:
	.zero		968


//--------------------- .nv.constant0._Z23bfs_edge_centric_kerneliPKiS0_iPiS1_ --------------------------
	.section	.nv.constant0._Z23bfs_edge_centric_kerneliPKiS0_iPiS1_,"a",@progbits
	.sectionflags	@""
	.align	4
.nv.constant0._Z23bfs_edge_centric_kerneliPKiS0_iPiS1_:
	.zero		944


//--------------------- .nv.constant0._Z20bfs_bottom_up_kerneliPKiS0_iPiS1_ --------------------------
	.section	.nv.constant0._Z20bfs_bottom_up_kerneliPKiS0_iPiS1_,"a",@progbits
	.sectionflags	@""
	.align	4
.nv.constant0._Z20bfs_bottom_up_kerneliPKiS0_iPiS1_:
	.zero		944


//--------------------- .nv.constant0._Z19bfs_top_down_kerneliPKiS0_iPiS0_iS1_S1_ --------------------------
	.section	.nv.constant0._Z19bfs_top_down_kerneliPKiS0_iPiS0_iS1_S1_,"a",@progbits
	.sectionflags	@""
	.align	4
.nv.constant0._Z19bfs_top_down_kerneliPKiS0_iPiS0_iS1_S1_:
	.zero		968


//--------------------- SYMBOLS --------------------------

	.type		.nv.reservedSmem.offset0,@object
	.size		.nv.reservedSmem.offset0,0x4
	.type		.nv.reservedSmem.cap,@object
	.size		.nv.reservedSmem.cap,0x4
